//
// Generated by NVIDIA NVVM Compiler
//
// Compiler Build ID: CL-36424714
// Cuda compilation tools, release 13.0, V13.0.88
// Based on NVVM 20.0.0
//

.version 9.0
.target sm_100
.address_size 64

	// .globl	_ZN8fp8_gemm19fp8_matmul_tiled_v2I6__halfLi32ELi32ELi32EEEvPKT_PK13__nv_fp8_e4m3PKfPS2_iiiiii
// _ZZN8fp8_gemm19fp8_matmul_tiled_v2I6__halfLi32ELi32ELi32EEEvPKT_PK13__nv_fp8_e4m3PKfPS2_iiiiiiE7s_input has been demoted
// _ZZN8fp8_gemm19fp8_matmul_tiled_v2I6__halfLi32ELi32ELi32EEEvPKT_PK13__nv_fp8_e4m3PKfPS2_iiiiiiE8s_weight has been demoted
// _ZZN8fp8_gemm19fp8_matmul_tiled_v2I13__nv_bfloat16Li32ELi32ELi32EEEvPKT_PK13__nv_fp8_e4m3PKfPS2_iiiiiiE7s_input has been demoted
// _ZZN8fp8_gemm19fp8_matmul_tiled_v2I13__nv_bfloat16Li32ELi32ELi32EEEvPKT_PK13__nv_fp8_e4m3PKfPS2_iiiiiiE8s_weight has been demoted

.visible .entry _ZN8fp8_gemm19fp8_matmul_tiled_v2I6__halfLi32ELi32ELi32EEEvPKT_PK13__nv_fp8_e4m3PKfPS2_iiiiii(
	.param .u64 .ptr .align 1 _ZN8fp8_gemm19fp8_matmul_tiled_v2I6__halfLi32ELi32ELi32EEEvPKT_PK13__nv_fp8_e4m3PKfPS2_iiiiii_param_0,
	.param .u64 .ptr .align 1 _ZN8fp8_gemm19fp8_matmul_tiled_v2I6__halfLi32ELi32ELi32EEEvPKT_PK13__nv_fp8_e4m3PKfPS2_iiiiii_param_1,
	.param .u64 .ptr .align 1 _ZN8fp8_gemm19fp8_matmul_tiled_v2I6__halfLi32ELi32ELi32EEEvPKT_PK13__nv_fp8_e4m3PKfPS2_iiiiii_param_2,
	.param .u64 .ptr .align 1 _ZN8fp8_gemm19fp8_matmul_tiled_v2I6__halfLi32ELi32ELi32EEEvPKT_PK13__nv_fp8_e4m3PKfPS2_iiiiii_param_3,
	.param .u32 _ZN8fp8_gemm19fp8_matmul_tiled_v2I6__halfLi32ELi32ELi32EEEvPKT_PK13__nv_fp8_e4m3PKfPS2_iiiiii_param_4,
	.param .u32 _ZN8fp8_gemm19fp8_matmul_tiled_v2I6__halfLi32ELi32ELi32EEEvPKT_PK13__nv_fp8_e4m3PKfPS2_iiiiii_param_5,
	.param .u32 _ZN8fp8_gemm19fp8_matmul_tiled_v2I6__halfLi32ELi32ELi32EEEvPKT_PK13__nv_fp8_e4m3PKfPS2_iiiiii_param_6,
	.param .u32 _ZN8fp8_gemm19fp8_matmul_tiled_v2I6__halfLi32ELi32ELi32EEEvPKT_PK13__nv_fp8_e4m3PKfPS2_iiiiii_param_7,
	.param .u32 _ZN8fp8_gemm19fp8_matmul_tiled_v2I6__halfLi32ELi32ELi32EEEvPKT_PK13__nv_fp8_e4m3PKfPS2_iiiiii_param_8,
	.param .u32 _ZN8fp8_gemm19fp8_matmul_tiled_v2I6__halfLi32ELi32ELi32EEEvPKT_PK13__nv_fp8_e4m3PKfPS2_iiiiii_param_9
)
{
	.reg .pred 	%p<17>;
	.reg .b16 	%rs<6>;
	.reg .b32 	%r<52>;
	.reg .b32 	%f<117>;
	.reg .b64 	%rd<18>;
	// demoted variable
	.shared .align 4 .b8 _ZZN8fp8_gemm19fp8_matmul_tiled_v2I6__halfLi32ELi32ELi32EEEvPKT_PK13__nv_fp8_e4m3PKfPS2_iiiiiiE7s_input[4608];
	// demoted variable
	.shared .align 4 .b8 _ZZN8fp8_gemm19fp8_matmul_tiled_v2I6__halfLi32ELi32ELi32EEEvPKT_PK13__nv_fp8_e4m3PKfPS2_iiiiiiE8s_weight[4608];
	ld.param.u64 	%rd4, [_ZN8fp8_gemm19fp8_matmul_tiled_v2I6__halfLi32ELi32ELi32EEEvPKT_PK13__nv_fp8_e4m3PKfPS2_iiiiii_param_0];
	ld.param.u64 	%rd5, [_ZN8fp8_gemm19fp8_matmul_tiled_v2I6__halfLi32ELi32ELi32EEEvPKT_PK13__nv_fp8_e4m3PKfPS2_iiiiii_param_1];
	ld.param.u64 	%rd6, [_ZN8fp8_gemm19fp8_matmul_tiled_v2I6__halfLi32ELi32ELi32EEEvPKT_PK13__nv_fp8_e4m3PKfPS2_iiiiii_param_2];
	ld.param.u32 	%r25, [_ZN8fp8_gemm19fp8_matmul_tiled_v2I6__halfLi32ELi32ELi32EEEvPKT_PK13__nv_fp8_e4m3PKfPS2_iiiiii_param_4];
	ld.param.u32 	%r26, [_ZN8fp8_gemm19fp8_matmul_tiled_v2I6__halfLi32ELi32ELi32EEEvPKT_PK13__nv_fp8_e4m3PKfPS2_iiiiii_param_5];
	ld.param.u32 	%r27, [_ZN8fp8_gemm19fp8_matmul_tiled_v2I6__halfLi32ELi32ELi32EEEvPKT_PK13__nv_fp8_e4m3PKfPS2_iiiiii_param_6];
	ld.param.u32 	%r28, [_ZN8fp8_gemm19fp8_matmul_tiled_v2I6__halfLi32ELi32ELi32EEEvPKT_PK13__nv_fp8_e4m3PKfPS2_iiiiii_param_7];
	ld.param.u32 	%r29, [_ZN8fp8_gemm19fp8_matmul_tiled_v2I6__halfLi32ELi32ELi32EEEvPKT_PK13__nv_fp8_e4m3PKfPS2_iiiiii_param_8];
	ld.param.u32 	%r30, [_ZN8fp8_gemm19fp8_matmul_tiled_v2I6__halfLi32ELi32ELi32EEEvPKT_PK13__nv_fp8_e4m3PKfPS2_iiiiii_param_9];
	mov.u32 	%r31, %ctaid.x;
	mov.u32 	%r32, %ctaid.y;
	mov.u32 	%r1, %tid.x;
	mov.u32 	%r2, %tid.y;
	shl.b32 	%r3, %r32, 5;
	add.s32 	%r4, %r3, %r2;
	shl.b32 	%r5, %r31, 5;
	add.s32 	%r6, %r5, %r1;
	shl.b32 	%r33, %r2, 5;
	add.s32 	%r7, %r33, %r1;
	setp.lt.s32 	%p2, %r27, 1;
	mov.f32 	%f115, 0f00000000;
	@%p2 bra 	$L__BB0_11;
	shr.u32 	%r35, %r7, 5;
	and.b32  	%r50, %r1, 31;
	add.s32 	%r9, %r35, %r3;
	mul.lo.s32 	%r36, %r35, 144;
	mov.u32 	%r37, _ZZN8fp8_gemm19fp8_matmul_tiled_v2I6__halfLi32ELi32ELi32EEEvPKT_PK13__nv_fp8_e4m3PKfPS2_iiiiiiE7s_input;
	add.s32 	%r38, %r37, %r36;
	shl.b32 	%r39, %r1, 2;
	and.b32  	%r40, %r39, 124;
	add.s32 	%r10, %r38, %r40;
	add.s32 	%r11, %r35, %r5;
	mov.u32 	%r41, _ZZN8fp8_gemm19fp8_matmul_tiled_v2I6__halfLi32ELi32ELi32EEEvPKT_PK13__nv_fp8_e4m3PKfPS2_iiiiiiE8s_weight;
	add.s32 	%r42, %r41, %r36;
	add.s32 	%r12, %r42, %r40;
	setp.lt.s32 	%p3, %r4, %r25;
	setp.lt.s32 	%p4, %r6, %r26;
	and.pred  	%p1, %p3, %p4;
	mad.lo.s32 	%r13, %r2, 144, %r37;
	mad.lo.s32 	%r14, %r1, 144, %r41;
	mad.lo.s32 	%r49, %r11, %r27, %r50;
	mad.lo.s32 	%r48, %r9, %r27, %r50;
	cvta.to.global.u64 	%rd1, %rd5;
	cvta.to.global.u64 	%rd2, %rd6;
	cvta.to.global.u64 	%rd3, %rd4;
	mov.f32 	%f115, 0f00000000;
	mov.b32 	%r51, 0;
	div.s32 	%r44, %r11, %r29;
	not.pred 	%p12, %p1;
$L__BB0_2:
	setp.gt.u32 	%p5, %r7, 1023;
	@%p5 bra 	$L__BB0_8;
	setp.ge.s32 	%p6, %r9, %r25;
	setp.ge.s32 	%p7, %r50, %r27;
	mov.f32 	%f113, 0f00000000;
	or.pred  	%p8, %p6, %p7;
	@%p8 bra 	$L__BB0_5;
	mul.wide.u32 	%rd8, %r48, 2;
	add.s64 	%rd9, %rd3, %rd8;
	ld.global.nc.u16 	%rs1, [%rd9];
	// begin inline asm
	{  cvt.f32.f16 %f113, %rs1;}

	// end inline asm
$L__BB0_5:
	setp.ge.s32 	%p10, %r11, %r26;
	st.shared.f32 	[%r10], %f113;
	mov.f32 	%f114, 0f00000000;
	or.pred  	%p11, %p10, %p7;
	@%p11 bra 	$L__BB0_7;
	cvt.u64.u32 	%rd10, %r49;
	add.s64 	%rd11, %rd1, %rd10;
	ld.global.nc.u8 	%rs4, [%rd11];
	cvt.u16.u8 	%rs2, %rs4;
	div.s32 	%r45, %r50, %r30;
	mad.lo.s32 	%r46, %r44, %r28, %r45;
	mul.wide.s32 	%rd12, %r46, 4;
	add.s64 	%rd13, %rd2, %rd12;
	ld.global.nc.f32 	%f15, [%rd13];
	// begin inline asm
	{cvt.rn.f16x2.e4m3x2 %r43, %rs2;}

	// end inline asm
	cvt.u16.u32 	%rs3, %r43;
	// begin inline asm
	{  cvt.f32.f16 %f14, %rs3;}

	// end inline asm
	mul.f32 	%f114, %f15, %f14;
$L__BB0_7:
	st.shared.f32 	[%r12], %f114;
$L__BB0_8:
	bar.sync 	0;
	@%p12 bra 	$L__BB0_10;
	ld.shared.f32 	%f16, [%r13];
	ld.shared.f32 	%f17, [%r14];
	fma.rn.f32 	%f18, %f16, %f17, %f115;
	ld.shared.f32 	%f19, [%r13+4];
	ld.shared.f32 	%f20, [%r14+4];
	fma.rn.f32 	%f21, %f19, %f20, %f18;
	ld.shared.f32 	%f22, [%r13+8];
	ld.shared.f32 	%f23, [%r14+8];
	fma.rn.f32 	%f24, %f22, %f23, %f21;
	ld.shared.f32 	%f25, [%r13+12];
	ld.shared.f32 	%f26, [%r14+12];
	fma.rn.f32 	%f27, %f25, %f26, %f24;
	ld.shared.f32 	%f28, [%r13+16];
	ld.shared.f32 	%f29, [%r14+16];
	fma.rn.f32 	%f30, %f28, %f29, %f27;
	ld.shared.f32 	%f31, [%r13+20];
	ld.shared.f32 	%f32, [%r14+20];
	fma.rn.f32 	%f33, %f31, %f32, %f30;
	ld.shared.f32 	%f34, [%r13+24];
	ld.shared.f32 	%f35, [%r14+24];
	fma.rn.f32 	%f36, %f34, %f35, %f33;
	ld.shared.f32 	%f37, [%r13+28];
	ld.shared.f32 	%f38, [%r14+28];
	fma.rn.f32 	%f39, %f37, %f38, %f36;
	ld.shared.f32 	%f40, [%r13+32];
	ld.shared.f32 	%f41, [%r14+32];
	fma.rn.f32 	%f42, %f40, %f41, %f39;
	ld.shared.f32 	%f43, [%r13+36];
	ld.shared.f32 	%f44, [%r14+36];
	fma.rn.f32 	%f45, %f43, %f44, %f42;
	ld.shared.f32 	%f46, [%r13+40];
	ld.shared.f32 	%f47, [%r14+40];
	fma.rn.f32 	%f48, %f46, %f47, %f45;
	ld.shared.f32 	%f49, [%r13+44];
	ld.shared.f32 	%f50, [%r14+44];
	fma.rn.f32 	%f51, %f49, %f50, %f48;
	ld.shared.f32 	%f52, [%r13+48];
	ld.shared.f32 	%f53, [%r14+48];
	fma.rn.f32 	%f54, %f52, %f53, %f51;
	ld.shared.f32 	%f55, [%r13+52];
	ld.shared.f32 	%f56, [%r14+52];
	fma.rn.f32 	%f57, %f55, %f56, %f54;
	ld.shared.f32 	%f58, [%r13+56];
	ld.shared.f32 	%f59, [%r14+56];
	fma.rn.f32 	%f60, %f58, %f59, %f57;
	ld.shared.f32 	%f61, [%r13+60];
	ld.shared.f32 	%f62, [%r14+60];
	fma.rn.f32 	%f63, %f61, %f62, %f60;
	ld.shared.f32 	%f64, [%r13+64];
	ld.shared.f32 	%f65, [%r14+64];
	fma.rn.f32 	%f66, %f64, %f65, %f63;
	ld.shared.f32 	%f67, [%r13+68];
	ld.shared.f32 	%f68, [%r14+68];
	fma.rn.f32 	%f69, %f67, %f68, %f66;
	ld.shared.f32 	%f70, [%r13+72];
	ld.shared.f32 	%f71, [%r14+72];
	fma.rn.f32 	%f72, %f70, %f71, %f69;
	ld.shared.f32 	%f73, [%r13+76];
	ld.shared.f32 	%f74, [%r14+76];
	fma.rn.f32 	%f75, %f73, %f74, %f72;
	ld.shared.f32 	%f76, [%r13+80];
	ld.shared.f32 	%f77, [%r14+80];
	fma.rn.f32 	%f78, %f76, %f77, %f75;
	ld.shared.f32 	%f79, [%r13+84];
	ld.shared.f32 	%f80, [%r14+84];
	fma.rn.f32 	%f81, %f79, %f80, %f78;
	ld.shared.f32 	%f82, [%r13+88];
	ld.shared.f32 	%f83, [%r14+88];
	fma.rn.f32 	%f84, %f82, %f83, %f81;
	ld.shared.f32 	%f85, [%r13+92];
	ld.shared.f32 	%f86, [%r14+92];
	fma.rn.f32 	%f87, %f85, %f86, %f84;
	ld.shared.f32 	%f88, [%r13+96];
	ld.shared.f32 	%f89, [%r14+96];
	fma.rn.f32 	%f90, %f88, %f89, %f87;
	ld.shared.f32 	%f91, [%r13+100];
	ld.shared.f32 	%f92, [%r14+100];
	fma.rn.f32 	%f93, %f91, %f92, %f90;
	ld.shared.f32 	%f94, [%r13+104];
	ld.shared.f32 	%f95, [%r14+104];
	fma.rn.f32 	%f96, %f94, %f95, %f93;
	ld.shared.f32 	%f97, [%r13+108];
	ld.shared.f32 	%f98, [%r14+108];
	fma.rn.f32 	%f99, %f97, %f98, %f96;
	ld.shared.f32 	%f100, [%r13+112];
	ld.shared.f32 	%f101, [%r14+112];
	fma.rn.f32 	%f102, %f100, %f101, %f99;
	ld.shared.f32 	%f103, [%r13+116];
	ld.shared.f32 	%f104, [%r14+116];
	fma.rn.f32 	%f105, %f103, %f104, %f102;
	ld.shared.f32 	%f106, [%r13+120];
	ld.shared.f32 	%f107, [%r14+120];
	fma.rn.f32 	%f108, %f106, %f107, %f105;
	ld.shared.f32 	%f109, [%r13+124];
	ld.shared.f32 	%f110, [%r14+124];
	fma.rn.f32 	%f115, %f109, %f110, %f108;
$L__BB0_10:
	bar.sync 	0;
	add.s32 	%r51, %r51, 32;
	add.s32 	%r50, %r50, 32;
	add.s32 	%r49, %r49, 32;
	add.s32 	%r48, %r48, 32;
	setp.lt.s32 	%p13, %r51, %r27;
	@%p13 bra 	$L__BB0_2;
$L__BB0_11:
	setp.ge.s32 	%p14, %r4, %r25;
	setp.ge.s32 	%p15, %r6, %r26;
	or.pred  	%p16, %p14, %p15;
	@%p16 bra 	$L__BB0_13;
	ld.param.u64 	%rd17, [_ZN8fp8_gemm19fp8_matmul_tiled_v2I6__halfLi32ELi32ELi32EEEvPKT_PK13__nv_fp8_e4m3PKfPS2_iiiiii_param_3];
	// begin inline asm
	{  cvt.rn.f16.f32 %rs5, %f115;}

	// end inline asm
	mad.lo.s32 	%r47, %r26, %r4, %r6;
	cvta.to.global.u64 	%rd14, %rd17;
	mul.wide.u32 	%rd15, %r47, 2;
	add.s64 	%rd16, %rd14, %rd15;
	st.global.u16 	[%rd16], %rs5;
$L__BB0_13:
	ret;

}
	// .globl	_ZN8fp8_gemm19fp8_matmul_tiled_v2I13__nv_bfloat16Li32ELi32ELi32EEEvPKT_PK13__nv_fp8_e4m3PKfPS2_iiiiii
.visible .entry _ZN8fp8_gemm19fp8_matmul_tiled_v2I13__nv_bfloat16Li32ELi32ELi32EEEvPKT_PK13__nv_fp8_e4m3PKfPS2_iiiiii(
	.param .u64 .ptr .align 1 _ZN8fp8_gemm19fp8_matmul_tiled_v2I13__nv_bfloat16Li32ELi32ELi32EEEvPKT_PK13__nv_fp8_e4m3PKfPS2_iiiiii_param_0,
	.param .u64 .ptr .align 1 _ZN8fp8_gemm19fp8_matmul_tiled_v2I13__nv_bfloat16Li32ELi32ELi32EEEvPKT_PK13__nv_fp8_e4m3PKfPS2_iiiiii_param_1,
	.param .u64 .ptr .align 1 _ZN8fp8_gemm19fp8_matmul_tiled_v2I13__nv_bfloat16Li32ELi32ELi32EEEvPKT_PK13__nv_fp8_e4m3PKfPS2_iiiiii_param_2,
	.param .u64 .ptr .align 1 _ZN8fp8_gemm19fp8_matmul_tiled_v2I13__nv_bfloat16Li32ELi32ELi32EEEvPKT_PK13__nv_fp8_e4m3PKfPS2_iiiiii_param_3,
	.param .u32 _ZN8fp8_gemm19fp8_matmul_tiled_v2I13__nv_bfloat16Li32ELi32ELi32EEEvPKT_PK13__nv_fp8_e4m3PKfPS2_iiiiii_param_4,
	.param .u32 _ZN8fp8_gemm19fp8_matmul_tiled_v2I13__nv_bfloat16Li32ELi32ELi32EEEvPKT_PK13__nv_fp8_e4m3PKfPS2_iiiiii_param_5,
	.param .u32 _ZN8fp8_gemm19fp8_matmul_tiled_v2I13__nv_bfloat16Li32ELi32ELi32EEEvPKT_PK13__nv_fp8_e4m3PKfPS2_iiiiii_param_6,
	.param .u32 _ZN8fp8_gemm19fp8_matmul_tiled_v2I13__nv_bfloat16Li32ELi32ELi32EEEvPKT_PK13__nv_fp8_e4m3PKfPS2_iiiiii_param_7,
	.param .u32 _ZN8fp8_gemm19fp8_matmul_tiled_v2I13__nv_bfloat16Li32ELi32ELi32EEEvPKT_PK13__nv_fp8_e4m3PKfPS2_iiiiii_param_8,
	.param .u32 _ZN8fp8_gemm19fp8_matmul_tiled_v2I13__nv_bfloat16Li32ELi32ELi32EEEvPKT_PK13__nv_fp8_e4m3PKfPS2_iiiiii_param_9
)
{
	.reg .pred 	%p<17>;
	.reg .b16 	%rs<6>;
	.reg .b32 	%r<52>;
	.reg .b32 	%f<117>;
	.reg .b64 	%rd<18>;
	// demoted variable
	.shared .align 4 .b8 _ZZN8fp8_gemm19fp8_matmul_tiled_v2I13__nv_bfloat16Li32ELi32ELi32EEEvPKT_PK13__nv_fp8_e4m3PKfPS2_iiiiiiE7s_input[4608];
	// demoted variable
	.shared .align 4 .b8 _ZZN8fp8_gemm19fp8_matmul_tiled_v2I13__nv_bfloat16Li32ELi32ELi32EEEvPKT_PK13__nv_fp8_e4m3PKfPS2_iiiiiiE8s_weight[4608];
	ld.param.u64 	%rd4, [_ZN8fp8_gemm19fp8_matmul_tiled_v2I13__nv_bfloat16Li32ELi32ELi32EEEvPKT_PK13__nv_fp8_e4m3PKfPS2_iiiiii_param_0];
	ld.param.u64 	%rd5, [_ZN8fp8_gemm19fp8_matmul_tiled_v2I13__nv_bfloat16Li32ELi32ELi32EEEvPKT_PK13__nv_fp8_e4m3PKfPS2_iiiiii_param_1];
	ld.param.u64 	%rd6, [_ZN8fp8_gemm19fp8_matmul_tiled_v2I13__nv_bfloat16Li32ELi32ELi32EEEvPKT_PK13__nv_fp8_e4m3PKfPS2_iiiiii_param_2];
	ld.param.u32 	%r25, [_ZN8fp8_gemm19fp8_matmul_tiled_v2I13__nv_bfloat16Li32ELi32ELi32EEEvPKT_PK13__nv_fp8_e4m3PKfPS2_iiiiii_param_4];
	ld.param.u32 	%r26, [_ZN8fp8_gemm19fp8_matmul_tiled_v2I13__nv_bfloat16Li32ELi32ELi32EEEvPKT_PK13__nv_fp8_e4m3PKfPS2_iiiiii_param_5];
	ld.param.u32 	%r27, [_ZN8fp8_gemm19fp8_matmul_tiled_v2I13__nv_bfloat16Li32ELi32ELi32EEEvPKT_PK13__nv_fp8_e4m3PKfPS2_iiiiii_param_6];
	ld.param.u32 	%r28, [_ZN8fp8_gemm19fp8_matmul_tiled_v2I13__nv_bfloat16Li32ELi32ELi32EEEvPKT_PK13__nv_fp8_e4m3PKfPS2_iiiiii_param_7];
	ld.param.u32 	%r29, [_ZN8fp8_gemm19fp8_matmul_tiled_v2I13__nv_bfloat16Li32ELi32ELi32EEEvPKT_PK13__nv_fp8_e4m3PKfPS2_iiiiii_param_8];
	ld.param.u32 	%r30, [_ZN8fp8_gemm19fp8_matmul_tiled_v2I13__nv_bfloat16Li32ELi32ELi32EEEvPKT_PK13__nv_fp8_e4m3PKfPS2_iiiiii_param_9];
	mov.u32 	%r31, %ctaid.x;
	mov.u32 	%r32, %ctaid.y;
	mov.u32 	%r1, %tid.x;
	mov.u32 	%r2, %tid.y;
	shl.b32 	%r3, %r32, 5;
	add.s32 	%r4, %r3, %r2;
	shl.b32 	%r5, %r31, 5;
	add.s32 	%r6, %r5, %r1;
	shl.b32 	%r33, %r2, 5;
	add.s32 	%r7, %r33, %r1;
	setp.lt.s32 	%p2, %r27, 1;
	mov.f32 	%f115, 0f00000000;
	@%p2 bra 	$L__BB1_11;
	shr.u32 	%r35, %r7, 5;
	and.b32  	%r50, %r1, 31;
	add.s32 	%r9, %r35, %r3;
	mul.lo.s32 	%r36, %r35, 144;
	mov.u32 	%r37, _ZZN8fp8_gemm19fp8_matmul_tiled_v2I13__nv_bfloat16Li32ELi32ELi32EEEvPKT_PK13__nv_fp8_e4m3PKfPS2_iiiiiiE7s_input;
	add.s32 	%r38, %r37, %r36;
	shl.b32 	%r39, %r1, 2;
	and.b32  	%r40, %r39, 124;
	add.s32 	%r10, %r38, %r40;
	add.s32 	%r11, %r35, %r5;
	mov.u32 	%r41, _ZZN8fp8_gemm19fp8_matmul_tiled_v2I13__nv_bfloat16Li32ELi32ELi32EEEvPKT_PK13__nv_fp8_e4m3PKfPS2_iiiiiiE8s_weight;
	add.s32 	%r42, %r41, %r36;
	add.s32 	%r12, %r42, %r40;
	setp.lt.s32 	%p3, %r4, %r25;
	setp.lt.s32 	%p4, %r6, %r26;
	and.pred  	%p1, %p3, %p4;
	mad.lo.s32 	%r13, %r2, 144, %r37;
	mad.lo.s32 	%r14, %r1, 144, %r41;
	mad.lo.s32 	%r49, %r11, %r27, %r50;
	mad.lo.s32 	%r48, %r9, %r27, %r50;
	cvta.to.global.u64 	%rd1, %rd5;
	cvta.to.global.u64 	%rd2, %rd6;
	cvta.to.global.u64 	%rd3, %rd4;
	mov.f32 	%f115, 0f00000000;
	mov.b32 	%r51, 0;
	div.s32 	%r44, %r11, %r29;
	not.pred 	%p12, %p1;
$L__BB1_2:
	setp.gt.u32 	%p5, %r7, 1023;
	@%p5 bra 	$L__BB1_8;
	setp.ge.s32 	%p6, %r9, %r25;
	setp.ge.s32 	%p7, %r50, %r27;
	mov.f32 	%f113, 0f00000000;
	or.pred  	%p8, %p6, %p7;
	@%p8 bra 	$L__BB1_5;
	mul.wide.u32 	%rd8, %r48, 2;
	add.s64 	%rd9, %rd3, %rd8;
	ld.global.nc.u16 	%rs1, [%rd9];
	// begin inline asm
	{ cvt.f32.bf16 %f113, %rs1;}

	// end inline asm
$L__BB1_5:
	setp.ge.s32 	%p10, %r11, %r26;
	st.shared.f32 	[%r10], %f113;
	mov.f32 	%f114, 0f00000000;
	or.pred  	%p11, %p10, %p7;
	@%p11 bra 	$L__BB1_7;
	cvt.u64.u32 	%rd10, %r49;
	add.s64 	%rd11, %rd1, %rd10;
	ld.global.nc.u8 	%rs4, [%rd11];
	cvt.u16.u8 	%rs2, %rs4;
	div.s32 	%r45, %r50, %r30;
	mad.lo.s32 	%r46, %r44, %r28, %r45;
	mul.wide.s32 	%rd12, %r46, 4;
	add.s64 	%rd13, %rd2, %rd12;
	ld.global.nc.f32 	%f15, [%rd13];
	// begin inline asm
	{cvt.rn.f16x2.e4m3x2 %r43, %rs2;}

	// end inline asm
	cvt.u16.u32 	%rs3, %r43;
	// begin inline asm
	{  cvt.f32.f16 %f14, %rs3;}

	// end inline asm
	mul.f32 	%f114, %f15, %f14;
$L__BB1_7:
	st.shared.f32 	[%r12], %f114;
$L__BB1_8:
	bar.sync 	0;
	@%p12 bra 	$L__BB1_10;
	ld.shared.f32 	%f16, [%r13];
	ld.shared.f32 	%f17, [%r14];
	fma.rn.f32 	%f18, %f16, %f17, %f115;
	ld.shared.f32 	%f19, [%r13+4];
	ld.shared.f32 	%f20, [%r14+4];
	fma.rn.f32 	%f21, %f19, %f20, %f18;
	ld.shared.f32 	%f22, [%r13+8];
	ld.shared.f32 	%f23, [%r14+8];
	fma.rn.f32 	%f24, %f22, %f23, %f21;
	ld.shared.f32 	%f25, [%r13+12];
	ld.shared.f32 	%f26, [%r14+12];
	fma.rn.f32 	%f27, %f25, %f26, %f24;
	ld.shared.f32 	%f28, [%r13+16];
	ld.shared.f32 	%f29, [%r14+16];
	fma.rn.f32 	%f30, %f28, %f29, %f27;
	ld.shared.f32 	%f31, [%r13+20];
	ld.shared.f32 	%f32, [%r14+20];
	fma.rn.f32 	%f33, %f31, %f32, %f30;
	ld.shared.f32 	%f34, [%r13+24];
	ld.shared.f32 	%f35, [%r14+24];
	fma.rn.f32 	%f36, %f34, %f35, %f33;
	ld.shared.f32 	%f37, [%r13+28];
	ld.shared.f32 	%f38, [%r14+28];
	fma.rn.f32 	%f39, %f37, %f38, %f36;
	ld.shared.f32 	%f40, [%r13+32];
	ld.shared.f32 	%f41, [%r14+32];
	fma.rn.f32 	%f42, %f40, %f41, %f39;
	ld.shared.f32 	%f43, [%r13+36];
	ld.shared.f32 	%f44, [%r14+36];
	fma.rn.f32 	%f45, %f43, %f44, %f42;
	ld.shared.f32 	%f46, [%r13+40];
	ld.shared.f32 	%f47, [%r14+40];
	fma.rn.f32 	%f48, %f46, %f47, %f45;
	ld.shared.f32 	%f49, [%r13+44];
	ld.shared.f32 	%f50, [%r14+44];
	fma.rn.f32 	%f51, %f49, %f50, %f48;
	ld.shared.f32 	%f52, [%r13+48];
	ld.shared.f32 	%f53, [%r14+48];
	fma.rn.f32 	%f54, %f52, %f53, %f51;
	ld.shared.f32 	%f55, [%r13+52];
	ld.shared.f32 	%f56, [%r14+52];
	fma.rn.f32 	%f57, %f55, %f56, %f54;
	ld.shared.f32 	%f58, [%r13+56];
	ld.shared.f32 	%f59, [%r14+56];
	fma.rn.f32 	%f60, %f58, %f59, %f57;
	ld.shared.f32 	%f61, [%r13+60];
	ld.shared.f32 	%f62, [%r14+60];
	fma.rn.f32 	%f63, %f61, %f62, %f60;
	ld.shared.f32 	%f64, [%r13+64];
	ld.shared.f32 	%f65, [%r14+64];
	fma.rn.f32 	%f66, %f64, %f65, %f63;
	ld.shared.f32 	%f67, [%r13+68];
	ld.shared.f32 	%f68, [%r14+68];
	fma.rn.f32 	%f69, %f67, %f68, %f66;
	ld.shared.f32 	%f70, [%r13+72];
	ld.shared.f32 	%f71, [%r14+72];
	fma.rn.f32 	%f72, %f70, %f71, %f69;
	ld.shared.f32 	%f73, [%r13+76];
	ld.shared.f32 	%f74, [%r14+76];
	fma.rn.f32 	%f75, %f73, %f74, %f72;
	ld.shared.f32 	%f76, [%r13+80];
	ld.shared.f32 	%f77, [%r14+80];
	fma.rn.f32 	%f78, %f76, %f77, %f75;
	ld.shared.f32 	%f79, [%r13+84];
	ld.shared.f32 	%f80, [%r14+84];
	fma.rn.f32 	%f81, %f79, %f80, %f78;
	ld.shared.f32 	%f82, [%r13+88];
	ld.shared.f32 	%f83, [%r14+88];
	fma.rn.f32 	%f84, %f82, %f83, %f81;
	ld.shared.f32 	%f85, [%r13+92];
	ld.shared.f32 	%f86, [%r14+92];
	fma.rn.f32 	%f87, %f85, %f86, %f84;
	ld.shared.f32 	%f88, [%r13+96];
	ld.shared.f32 	%f89, [%r14+96];
	fma.rn.f32 	%f90, %f88, %f89, %f87;
	ld.shared.f32 	%f91, [%r13+100];
	ld.shared.f32 	%f92, [%r14+100];
	fma.rn.f32 	%f93, %f91, %f92, %f90;
	ld.shared.f32 	%f94, [%r13+104];
	ld.shared.f32 	%f95, [%r14+104];
	fma.rn.f32 	%f96, %f94, %f95, %f93;
	ld.shared.f32 	%f97, [%r13+108];
	ld.shared.f32 	%f98, [%r14+108];
	fma.rn.f32 	%f99, %f97, %f98, %f96;
	ld.shared.f32 	%f100, [%r13+112];
	ld.shared.f32 	%f101, [%r14+112];
	fma.rn.f32 	%f102, %f100, %f101, %f99;
	ld.shared.f32 	%f103, [%r13+116];
	ld.shared.f32 	%f104, [%r14+116];
	fma.rn.f32 	%f105, %f103, %f104, %f102;
	ld.shared.f32 	%f106, [%r13+120];
	ld.shared.f32 	%f107, [%r14+120];
	fma.rn.f32 	%f108, %f106, %f107, %f105;
	ld.shared.f32 	%f109, [%r13+124];
	ld.shared.f32 	%f110, [%r14+124];
	fma.rn.f32 	%f115, %f109, %f110, %f108;
$L__BB1_10:
	bar.sync 	0;
	add.s32 	%r51, %r51, 32;
	add.s32 	%r50, %r50, 32;
	add.s32 	%r49, %r49, 32;
	add.s32 	%r48, %r48, 32;
	setp.lt.s32 	%p13, %r51, %r27;
	@%p13 bra 	$L__BB1_2;
$L__BB1_11:
	setp.ge.s32 	%p14, %r4, %r25;
	setp.ge.s32 	%p15, %r6, %r26;
	or.pred  	%p16, %p14, %p15;
	@%p16 bra 	$L__BB1_13;
	ld.param.u64 	%rd17, [_ZN8fp8_gemm19fp8_matmul_tiled_v2I13__nv_bfloat16Li32ELi32ELi32EEEvPKT_PK13__nv_fp8_e4m3PKfPS2_iiiiii_param_3];
	// begin inline asm
	{  cvt.rn.bf16.f32 %rs5, %f115;}

	// end inline asm
	mad.lo.s32 	%r47, %r26, %r4, %r6;
	cvta.to.global.u64 	%rd14, %rd17;
	mul.wide.u32 	%rd15, %r47, 2;
	add.s64 	%rd16, %rd14, %rd15;
	st.global.u16 	[%rd16], %rs5;
$L__BB1_13:
	ret;

}
	// .globl	_ZN8fp8_gemm27fp8_indexed_moe_gemm_simpleI6__halfEEvPKT_PK13__nv_fp8_e4m3PKfPKjPS2_iiiiiiiib
.visible .entry _ZN8fp8_gemm27fp8_indexed_moe_gemm_simpleI6__halfEEvPKT_PK13__nv_fp8_e4m3PKfPKjPS2_iiiiiiiib(
	.param .u64 .ptr .align 1 _ZN8fp8_gemm27fp8_indexed_moe_gemm_simpleI6__halfEEvPKT_PK13__nv_fp8_e4m3PKfPKjPS2_iiiiiiiib_param_0,
	.param .u64 .ptr .align 1 _ZN8fp8_gemm27fp8_indexed_moe_gemm_simpleI6__halfEEvPKT_PK13__nv_fp8_e4m3PKfPKjPS2_iiiiiiiib_param_1,
	.param .u64 .ptr .align 1 _ZN8fp8_gemm27fp8_indexed_moe_gemm_simpleI6__halfEEvPKT_PK13__nv_fp8_e4m3PKfPKjPS2_iiiiiiiib_param_2,
	.param .u64 .ptr .align 1 _ZN8fp8_gemm27fp8_indexed_moe_gemm_simpleI6__halfEEvPKT_PK13__nv_fp8_e4m3PKfPKjPS2_iiiiiiiib_param_3,
	.param .u64 .ptr .align 1 _ZN8fp8_gemm27fp8_indexed_moe_gemm_simpleI6__halfEEvPKT_PK13__nv_fp8_e4m3PKfPKjPS2_iiiiiiiib_param_4,
	.param .u32 _ZN8fp8_gemm27fp8_indexed_moe_gemm_simpleI6__halfEEvPKT_PK13__nv_fp8_e4m3PKfPKjPS2_iiiiiiiib_param_5,
	.param .u32 _ZN8fp8_gemm27fp8_indexed_moe_gemm_simpleI6__halfEEvPKT_PK13__nv_fp8_e4m3PKfPKjPS2_iiiiiiiib_param_6,
	.param .u32 _ZN8fp8_gemm27fp8_indexed_moe_gemm_simpleI6__halfEEvPKT_PK13__nv_fp8_e4m3PKfPKjPS2_iiiiiiiib_param_7,
	.param .u32 _ZN8fp8_gemm27fp8_indexed_moe_gemm_simpleI6__halfEEvPKT_PK13__nv_fp8_e4m3PKfPKjPS2_iiiiiiiib_param_8,
	.param .u32 _ZN8fp8_gemm27fp8_indexed_moe_gemm_simpleI6__halfEEvPKT_PK13__nv_fp8_e4m3PKfPKjPS2_iiiiiiiib_param_9,
	.param .u32 _ZN8fp8_gemm27fp8_indexed_moe_gemm_simpleI6__halfEEvPKT_PK13__nv_fp8_e4m3PKfPKjPS2_iiiiiiiib_param_10,
	.param .u32 _ZN8fp8_gemm27fp8_indexed_moe_gemm_simpleI6__halfEEvPKT_PK13__nv_fp8_e4m3PKfPKjPS2_iiiiiiiib_param_11,
	.param .u32 _ZN8fp8_gemm27fp8_indexed_moe_gemm_simpleI6__halfEEvPKT_PK13__nv_fp8_e4m3PKfPKjPS2_iiiiiiiib_param_12,
	.param .u8 _ZN8fp8_gemm27fp8_indexed_moe_gemm_simpleI6__halfEEvPKT_PK13__nv_fp8_e4m3PKfPKjPS2_iiiiiiiib_param_13
)
{
	.reg .pred 	%p<29>;
	.reg .b16 	%rs<79>;
	.reg .b32 	%r<191>;
	.reg .b32 	%f<151>;
	.reg .b64 	%rd<85>;

	ld.param.u64 	%rd13, [_ZN8fp8_gemm27fp8_indexed_moe_gemm_simpleI6__halfEEvPKT_PK13__nv_fp8_e4m3PKfPKjPS2_iiiiiiiib_param_0];
	ld.param.u64 	%rd14, [_ZN8fp8_gemm27fp8_indexed_moe_gemm_simpleI6__halfEEvPKT_PK13__nv_fp8_e4m3PKfPKjPS2_iiiiiiiib_param_1];
	ld.param.u64 	%rd15, [_ZN8fp8_gemm27fp8_indexed_moe_gemm_simpleI6__halfEEvPKT_PK13__nv_fp8_e4m3PKfPKjPS2_iiiiiiiib_param_2];
	ld.param.u64 	%rd16, [_ZN8fp8_gemm27fp8_indexed_moe_gemm_simpleI6__halfEEvPKT_PK13__nv_fp8_e4m3PKfPKjPS2_iiiiiiiib_param_3];
	ld.param.u32 	%r60, [_ZN8fp8_gemm27fp8_indexed_moe_gemm_simpleI6__halfEEvPKT_PK13__nv_fp8_e4m3PKfPKjPS2_iiiiiiiib_param_5];
	ld.param.u32 	%r53, [_ZN8fp8_gemm27fp8_indexed_moe_gemm_simpleI6__halfEEvPKT_PK13__nv_fp8_e4m3PKfPKjPS2_iiiiiiiib_param_6];
	ld.param.u32 	%r54, [_ZN8fp8_gemm27fp8_indexed_moe_gemm_simpleI6__halfEEvPKT_PK13__nv_fp8_e4m3PKfPKjPS2_iiiiiiiib_param_7];
	ld.param.u32 	%r55, [_ZN8fp8_gemm27fp8_indexed_moe_gemm_simpleI6__halfEEvPKT_PK13__nv_fp8_e4m3PKfPKjPS2_iiiiiiiib_param_8];
	ld.param.s8 	%rs1, [_ZN8fp8_gemm27fp8_indexed_moe_gemm_simpleI6__halfEEvPKT_PK13__nv_fp8_e4m3PKfPKjPS2_iiiiiiiib_param_13];
	mov.u32 	%r1, %ctaid.z;
	mov.u32 	%r2, %ctaid.y;
	mov.u32 	%r61, %ctaid.x;
	mov.u32 	%r62, %ntid.x;
	mov.u32 	%r63, %tid.x;
	mad.lo.s32 	%r3, %r61, %r62, %r63;
	setp.ge.s32 	%p1, %r1, %r60;
	setp.ge.s32 	%p2, %r2, %r53;
	or.pred  	%p3, %p1, %p2;
	setp.ge.s32 	%p4, %r3, %r55;
	or.pred  	%p5, %p3, %p4;
	@%p5 bra 	$L__BB2_41;
	cvta.to.global.u64 	%rd18, %rd16;
	mad.lo.s32 	%r64, %r53, %r1, %r2;
	mul.wide.u32 	%rd19, %r64, 4;
	add.s64 	%rd20, %rd18, %rd19;
	ld.global.nc.u32 	%r4, [%rd20];
	setp.ge.u32 	%p6, %r4, %r54;
	@%p6 bra 	$L__BB2_41;
	ld.param.u32 	%r145, [_ZN8fp8_gemm27fp8_indexed_moe_gemm_simpleI6__halfEEvPKT_PK13__nv_fp8_e4m3PKfPKjPS2_iiiiiiiib_param_11];
	ld.param.u32 	%r134, [_ZN8fp8_gemm27fp8_indexed_moe_gemm_simpleI6__halfEEvPKT_PK13__nv_fp8_e4m3PKfPKjPS2_iiiiiiiib_param_10];
	ld.param.u32 	%r129, [_ZN8fp8_gemm27fp8_indexed_moe_gemm_simpleI6__halfEEvPKT_PK13__nv_fp8_e4m3PKfPKjPS2_iiiiiiiib_param_9];
	ld.param.u32 	%r127, [_ZN8fp8_gemm27fp8_indexed_moe_gemm_simpleI6__halfEEvPKT_PK13__nv_fp8_e4m3PKfPKjPS2_iiiiiiiib_param_8];
	cvt.u64.u32 	%rd21, %r4;
	cvt.s64.s32 	%rd22, %r127;
	cvt.s64.s32 	%rd1, %r129;
	cvt.s64.s32 	%rd2, %r3;
	mad.lo.s64 	%rd23, %rd21, %rd22, %rd2;
	cvta.to.global.u64 	%rd24, %rd14;
	mad.lo.s64 	%rd3, %rd23, %rd1, %rd24;
	add.s32 	%r65, %r127, %r145;
	add.s32 	%r66, %r65, -1;
	div.s32 	%r67, %r66, %r145;
	mul.lo.s32 	%r68, %r67, %r134;
	cvt.s64.s32 	%rd25, %r68;
	mul.lo.s64 	%rd26, %rd25, %rd21;
	cvta.to.global.u64 	%rd27, %rd15;
	shl.b64 	%rd28, %rd26, 2;
	add.s64 	%rd4, %rd27, %rd28;
	setp.eq.s16 	%p7, %rs1, 0;
	@%p7 bra 	$L__BB2_4;
	mul.wide.u32 	%rd29, %r53, %r1;
	cvt.u64.u32 	%rd30, %r2;
	add.s64 	%rd31, %rd29, %rd30;
	mul.lo.s64 	%rd84, %rd31, %rd1;
	bra.uni 	$L__BB2_5;
$L__BB2_4:
	cvt.u64.u32 	%rd32, %r1;
	mul.lo.s64 	%rd84, %rd1, %rd32;
$L__BB2_5:
	ld.param.u32 	%r130, [_ZN8fp8_gemm27fp8_indexed_moe_gemm_simpleI6__halfEEvPKT_PK13__nv_fp8_e4m3PKfPKjPS2_iiiiiiiib_param_9];
	cvta.to.global.u64 	%rd33, %rd13;
	shl.b64 	%rd34, %rd84, 1;
	add.s64 	%rd8, %rd33, %rd34;
	setp.lt.s32 	%p8, %r130, 4;
	mov.b32 	%r174, 0;
	mov.b32 	%r181, -1;
	mov.f32 	%f150, 0f00000000;
	mov.f32 	%f137, %f150;
	@%p8 bra 	$L__BB2_17;
	ld.param.u32 	%r131, [_ZN8fp8_gemm27fp8_indexed_moe_gemm_simpleI6__halfEEvPKT_PK13__nv_fp8_e4m3PKfPKjPS2_iiiiiiiib_param_9];
	add.s32 	%r5, %r131, -4;
	setp.lt.u32 	%p9, %r5, 4;
	mov.b32 	%r181, -1;
	mov.f32 	%f137, 0f00000000;
	mov.b32 	%r174, 0;
	mov.f32 	%f150, %f137;
	@%p9 bra 	$L__BB2_13;
	shr.u32 	%r76, %r5, 2;
	add.s32 	%r77, %r76, 1;
	and.b32  	%r78, %r77, 2147483646;
	neg.s32 	%r173, %r78;
	mov.b32 	%r181, -1;
	mov.f32 	%f137, 0f00000000;
	mov.b32 	%r174, 0;
$L__BB2_8:
	ld.param.u32 	%r156, [_ZN8fp8_gemm27fp8_indexed_moe_gemm_simpleI6__halfEEvPKT_PK13__nv_fp8_e4m3PKfPKjPS2_iiiiiiiib_param_12];
	div.s32 	%r21, %r174, %r156;
	setp.eq.s32 	%p10, %r21, %r181;
	@%p10 bra 	$L__BB2_10;
	ld.param.u32 	%r146, [_ZN8fp8_gemm27fp8_indexed_moe_gemm_simpleI6__halfEEvPKT_PK13__nv_fp8_e4m3PKfPKjPS2_iiiiiiiib_param_11];
	ld.param.u32 	%r135, [_ZN8fp8_gemm27fp8_indexed_moe_gemm_simpleI6__halfEEvPKT_PK13__nv_fp8_e4m3PKfPKjPS2_iiiiiiiib_param_10];
	div.s32 	%r79, %r3, %r146;
	mad.lo.s32 	%r80, %r79, %r135, %r21;
	mul.wide.s32 	%rd35, %r80, 4;
	add.s64 	%rd36, %rd4, %rd35;
	ld.global.nc.f32 	%f137, [%rd36];
	mov.u32 	%r181, %r21;
$L__BB2_10:
	ld.param.u32 	%r157, [_ZN8fp8_gemm27fp8_indexed_moe_gemm_simpleI6__halfEEvPKT_PK13__nv_fp8_e4m3PKfPKjPS2_iiiiiiiib_param_12];
	cvt.u64.u32 	%rd37, %r174;
	mul.wide.u32 	%rd38, %r174, 2;
	add.s64 	%rd39, %rd8, %rd38;
	ld.global.nc.u16 	%rs2, [%rd39];
	// begin inline asm
	{  cvt.f32.f16 %f52, %rs2;}

	// end inline asm
	ld.global.nc.u16 	%rs3, [%rd39+2];
	// begin inline asm
	{  cvt.f32.f16 %f53, %rs3;}

	// end inline asm
	ld.global.nc.u16 	%rs4, [%rd39+4];
	// begin inline asm
	{  cvt.f32.f16 %f54, %rs4;}

	// end inline asm
	ld.global.nc.u16 	%rs5, [%rd39+6];
	// begin inline asm
	{  cvt.f32.f16 %f55, %rs5;}

	// end inline asm
	add.s64 	%rd40, %rd3, %rd37;
	ld.global.nc.u8 	%rs14, [%rd40];
	cvt.u16.u8 	%rs6, %rs14;
	// begin inline asm
	{cvt.rn.f16x2.e4m3x2 %r81, %rs6;}

	// end inline asm
	cvt.u16.u32 	%rs7, %r81;
	// begin inline asm
	{  cvt.f32.f16 %f56, %rs7;}

	// end inline asm
	mul.f32 	%f60, %f137, %f56;
	ld.global.nc.u8 	%rs15, [%rd40+1];
	cvt.u16.u8 	%rs8, %rs15;
	// begin inline asm
	{cvt.rn.f16x2.e4m3x2 %r82, %rs8;}

	// end inline asm
	cvt.u16.u32 	%rs9, %r82;
	// begin inline asm
	{  cvt.f32.f16 %f57, %rs9;}

	// end inline asm
	mul.f32 	%f61, %f137, %f57;
	ld.global.nc.u8 	%rs16, [%rd40+2];
	cvt.u16.u8 	%rs10, %rs16;
	// begin inline asm
	{cvt.rn.f16x2.e4m3x2 %r83, %rs10;}

	// end inline asm
	cvt.u16.u32 	%rs11, %r83;
	// begin inline asm
	{  cvt.f32.f16 %f58, %rs11;}

	// end inline asm
	mul.f32 	%f62, %f137, %f58;
	ld.global.nc.u8 	%rs17, [%rd40+3];
	cvt.u16.u8 	%rs12, %rs17;
	// begin inline asm
	{cvt.rn.f16x2.e4m3x2 %r84, %rs12;}

	// end inline asm
	cvt.u16.u32 	%rs13, %r84;
	// begin inline asm
	{  cvt.f32.f16 %f59, %rs13;}

	// end inline asm
	mul.f32 	%f63, %f137, %f59;
	mul.f32 	%f64, %f53, %f61;
	fma.rn.f32 	%f65, %f52, %f60, %f64;
	fma.rn.f32 	%f66, %f54, %f62, %f65;
	fma.rn.f32 	%f67, %f55, %f63, %f66;
	add.f32 	%f14, %f150, %f67;
	add.s32 	%r85, %r174, 4;
	div.s32 	%r23, %r85, %r157;
	setp.eq.s32 	%p11, %r23, %r181;
	@%p11 bra 	$L__BB2_12;
	ld.param.u32 	%r147, [_ZN8fp8_gemm27fp8_indexed_moe_gemm_simpleI6__halfEEvPKT_PK13__nv_fp8_e4m3PKfPKjPS2_iiiiiiiib_param_11];
	ld.param.u32 	%r136, [_ZN8fp8_gemm27fp8_indexed_moe_gemm_simpleI6__halfEEvPKT_PK13__nv_fp8_e4m3PKfPKjPS2_iiiiiiiib_param_10];
	div.s32 	%r86, %r3, %r147;
	mad.lo.s32 	%r87, %r86, %r136, %r23;
	mul.wide.s32 	%rd41, %r87, 4;
	add.s64 	%rd42, %rd4, %rd41;
	ld.global.nc.f32 	%f137, [%rd42];
	mov.u32 	%r181, %r23;
$L__BB2_12:
	ld.global.nc.u16 	%rs18, [%rd39+8];
	// begin inline asm
	{  cvt.f32.f16 %f68, %rs18;}

	// end inline asm
	ld.global.nc.u16 	%rs19, [%rd39+10];
	// begin inline asm
	{  cvt.f32.f16 %f69, %rs19;}

	// end inline asm
	ld.global.nc.u16 	%rs20, [%rd39+12];
	// begin inline asm
	{  cvt.f32.f16 %f70, %rs20;}

	// end inline asm
	ld.global.nc.u16 	%rs21, [%rd39+14];
	// begin inline asm
	{  cvt.f32.f16 %f71, %rs21;}

	// end inline asm
	ld.global.nc.u8 	%rs30, [%rd40+4];
	cvt.u16.u8 	%rs22, %rs30;
	// begin inline asm
	{cvt.rn.f16x2.e4m3x2 %r88, %rs22;}

	// end inline asm
	cvt.u16.u32 	%rs23, %r88;
	// begin inline asm
	{  cvt.f32.f16 %f72, %rs23;}

	// end inline asm
	mul.f32 	%f76, %f137, %f72;
	ld.global.nc.u8 	%rs31, [%rd40+5];
	cvt.u16.u8 	%rs24, %rs31;
	// begin inline asm
	{cvt.rn.f16x2.e4m3x2 %r89, %rs24;}

	// end inline asm
	cvt.u16.u32 	%rs25, %r89;
	// begin inline asm
	{  cvt.f32.f16 %f73, %rs25;}

	// end inline asm
	mul.f32 	%f77, %f137, %f73;
	ld.global.nc.u8 	%rs32, [%rd40+6];
	cvt.u16.u8 	%rs26, %rs32;
	// begin inline asm
	{cvt.rn.f16x2.e4m3x2 %r90, %rs26;}

	// end inline asm
	cvt.u16.u32 	%rs27, %r90;
	// begin inline asm
	{  cvt.f32.f16 %f74, %rs27;}

	// end inline asm
	mul.f32 	%f78, %f137, %f74;
	ld.global.nc.u8 	%rs33, [%rd40+7];
	cvt.u16.u8 	%rs28, %rs33;
	// begin inline asm
	{cvt.rn.f16x2.e4m3x2 %r91, %rs28;}

	// end inline asm
	cvt.u16.u32 	%rs29, %r91;
	// begin inline asm
	{  cvt.f32.f16 %f75, %rs29;}

	// end inline asm
	mul.f32 	%f79, %f137, %f75;
	mul.f32 	%f80, %f69, %f77;
	fma.rn.f32 	%f81, %f68, %f76, %f80;
	fma.rn.f32 	%f82, %f70, %f78, %f81;
	fma.rn.f32 	%f83, %f71, %f79, %f82;
	add.f32 	%f150, %f14, %f83;
	add.s32 	%r174, %r174, 8;
	add.s32 	%r173, %r173, 2;
	setp.eq.s32 	%p12, %r173, 0;
	@%p12 bra 	$L__BB2_13;
	bra.uni 	$L__BB2_8;
$L__BB2_13:
	and.b32  	%r92, %r5, 4;
	setp.ne.s32 	%p13, %r92, 0;
	@%p13 bra 	$L__BB2_17;
	ld.param.u32 	%r158, [_ZN8fp8_gemm27fp8_indexed_moe_gemm_simpleI6__halfEEvPKT_PK13__nv_fp8_e4m3PKfPKjPS2_iiiiiiiib_param_12];
	div.s32 	%r11, %r174, %r158;
	setp.eq.s32 	%p14, %r11, %r181;
	@%p14 bra 	$L__BB2_16;
	ld.param.u32 	%r148, [_ZN8fp8_gemm27fp8_indexed_moe_gemm_simpleI6__halfEEvPKT_PK13__nv_fp8_e4m3PKfPKjPS2_iiiiiiiib_param_11];
	ld.param.u32 	%r137, [_ZN8fp8_gemm27fp8_indexed_moe_gemm_simpleI6__halfEEvPKT_PK13__nv_fp8_e4m3PKfPKjPS2_iiiiiiiib_param_10];
	div.s32 	%r93, %r3, %r148;
	mad.lo.s32 	%r94, %r93, %r137, %r11;
	mul.wide.s32 	%rd47, %r94, 4;
	add.s64 	%rd48, %rd4, %rd47;
	ld.global.nc.f32 	%f137, [%rd48];
	mov.u32 	%r181, %r11;
$L__BB2_16:
	cvt.u64.u32 	%rd49, %r174;
	mul.wide.u32 	%rd50, %r174, 2;
	add.s64 	%rd51, %rd8, %rd50;
	ld.global.nc.u16 	%rs34, [%rd51];
	// begin inline asm
	{  cvt.f32.f16 %f84, %rs34;}

	// end inline asm
	ld.global.nc.u16 	%rs35, [%rd51+2];
	// begin inline asm
	{  cvt.f32.f16 %f85, %rs35;}

	// end inline asm
	ld.global.nc.u16 	%rs36, [%rd51+4];
	// begin inline asm
	{  cvt.f32.f16 %f86, %rs36;}

	// end inline asm
	ld.global.nc.u16 	%rs37, [%rd51+6];
	// begin inline asm
	{  cvt.f32.f16 %f87, %rs37;}

	// end inline asm
	add.s64 	%rd52, %rd3, %rd49;
	ld.global.nc.u8 	%rs46, [%rd52];
	cvt.u16.u8 	%rs38, %rs46;
	// begin inline asm
	{cvt.rn.f16x2.e4m3x2 %r95, %rs38;}

	// end inline asm
	cvt.u16.u32 	%rs39, %r95;
	// begin inline asm
	{  cvt.f32.f16 %f88, %rs39;}

	// end inline asm
	mul.f32 	%f92, %f137, %f88;
	ld.global.nc.u8 	%rs47, [%rd52+1];
	cvt.u16.u8 	%rs40, %rs47;
	// begin inline asm
	{cvt.rn.f16x2.e4m3x2 %r96, %rs40;}

	// end inline asm
	cvt.u16.u32 	%rs41, %r96;
	// begin inline asm
	{  cvt.f32.f16 %f89, %rs41;}

	// end inline asm
	mul.f32 	%f93, %f137, %f89;
	ld.global.nc.u8 	%rs48, [%rd52+2];
	cvt.u16.u8 	%rs42, %rs48;
	// begin inline asm
	{cvt.rn.f16x2.e4m3x2 %r97, %rs42;}

	// end inline asm
	cvt.u16.u32 	%rs43, %r97;
	// begin inline asm
	{  cvt.f32.f16 %f90, %rs43;}

	// end inline asm
	mul.f32 	%f94, %f137, %f90;
	ld.global.nc.u8 	%rs49, [%rd52+3];
	cvt.u16.u8 	%rs44, %rs49;
	// begin inline asm
	{cvt.rn.f16x2.e4m3x2 %r98, %rs44;}

	// end inline asm
	cvt.u16.u32 	%rs45, %r98;
	// begin inline asm
	{  cvt.f32.f16 %f91, %rs45;}

	// end inline asm
	mul.f32 	%f95, %f137, %f91;
	mul.f32 	%f96, %f85, %f93;
	fma.rn.f32 	%f97, %f84, %f92, %f96;
	fma.rn.f32 	%f98, %f86, %f94, %f97;
	fma.rn.f32 	%f99, %f87, %f95, %f98;
	add.f32 	%f150, %f150, %f99;
	add.s32 	%r174, %r174, 4;
$L__BB2_17:
	ld.param.u32 	%r132, [_ZN8fp8_gemm27fp8_indexed_moe_gemm_simpleI6__halfEEvPKT_PK13__nv_fp8_e4m3PKfPKjPS2_iiiiiiiib_param_9];
	setp.ge.s32 	%p15, %r174, %r132;
	@%p15 bra 	$L__BB2_40;
	ld.param.u32 	%r133, [_ZN8fp8_gemm27fp8_indexed_moe_gemm_simpleI6__halfEEvPKT_PK13__nv_fp8_e4m3PKfPKjPS2_iiiiiiiib_param_9];
	sub.s32 	%r16, %r133, %r174;
	sub.s32 	%r99, %r174, %r133;
	setp.gt.u32 	%p16, %r99, -4;
	@%p16 bra 	$L__BB2_29;
	and.b32  	%r100, %r16, -4;
	neg.s32 	%r178, %r100;
$L__BB2_20:
	.pragma "nounroll";
	ld.param.u32 	%r159, [_ZN8fp8_gemm27fp8_indexed_moe_gemm_simpleI6__halfEEvPKT_PK13__nv_fp8_e4m3PKfPKjPS2_iiiiiiiib_param_12];
	div.s32 	%r31, %r174, %r159;
	setp.eq.s32 	%p17, %r31, %r181;
	@%p17 bra 	$L__BB2_22;
	ld.param.u32 	%r149, [_ZN8fp8_gemm27fp8_indexed_moe_gemm_simpleI6__halfEEvPKT_PK13__nv_fp8_e4m3PKfPKjPS2_iiiiiiiib_param_11];
	ld.param.u32 	%r138, [_ZN8fp8_gemm27fp8_indexed_moe_gemm_simpleI6__halfEEvPKT_PK13__nv_fp8_e4m3PKfPKjPS2_iiiiiiiib_param_10];
	div.s32 	%r101, %r3, %r149;
	mad.lo.s32 	%r102, %r101, %r138, %r31;
	mul.wide.s32 	%rd53, %r102, 4;
	add.s64 	%rd54, %rd4, %rd53;
	ld.global.nc.f32 	%f137, [%rd54];
	mov.u32 	%r181, %r31;
$L__BB2_22:
	ld.param.u32 	%r160, [_ZN8fp8_gemm27fp8_indexed_moe_gemm_simpleI6__halfEEvPKT_PK13__nv_fp8_e4m3PKfPKjPS2_iiiiiiiib_param_12];
	cvt.u64.u32 	%rd55, %r174;
	mul.wide.u32 	%rd56, %r174, 2;
	add.s64 	%rd9, %rd8, %rd56;
	ld.global.nc.u16 	%rs50, [%rd9];
	// begin inline asm
	{  cvt.f32.f16 %f101, %rs50;}

	// end inline asm
	add.s64 	%rd10, %rd3, %rd55;
	ld.global.nc.u8 	%rs53, [%rd10];
	cvt.u16.u8 	%rs51, %rs53;
	// begin inline asm
	{cvt.rn.f16x2.e4m3x2 %r103, %rs51;}

	// end inline asm
	cvt.u16.u32 	%rs52, %r103;
	// begin inline asm
	{  cvt.f32.f16 %f102, %rs52;}

	// end inline asm
	mul.f32 	%f103, %f137, %f102;
	fma.rn.f32 	%f22, %f101, %f103, %f150;
	add.s32 	%r104, %r174, 1;
	div.s32 	%r33, %r104, %r160;
	setp.eq.s32 	%p18, %r33, %r181;
	@%p18 bra 	$L__BB2_24;
	ld.param.u32 	%r150, [_ZN8fp8_gemm27fp8_indexed_moe_gemm_simpleI6__halfEEvPKT_PK13__nv_fp8_e4m3PKfPKjPS2_iiiiiiiib_param_11];
	ld.param.u32 	%r139, [_ZN8fp8_gemm27fp8_indexed_moe_gemm_simpleI6__halfEEvPKT_PK13__nv_fp8_e4m3PKfPKjPS2_iiiiiiiib_param_10];
	div.s32 	%r105, %r3, %r150;
	mad.lo.s32 	%r106, %r105, %r139, %r33;
	mul.wide.s32 	%rd57, %r106, 4;
	add.s64 	%rd58, %rd4, %rd57;
	ld.global.nc.f32 	%f137, [%rd58];
	mov.u32 	%r181, %r33;
$L__BB2_24:
	ld.param.u32 	%r161, [_ZN8fp8_gemm27fp8_indexed_moe_gemm_simpleI6__halfEEvPKT_PK13__nv_fp8_e4m3PKfPKjPS2_iiiiiiiib_param_12];
	ld.global.nc.u16 	%rs54, [%rd9+2];
	// begin inline asm
	{  cvt.f32.f16 %f104, %rs54;}

	// end inline asm
	ld.global.nc.u8 	%rs57, [%rd10+1];
	cvt.u16.u8 	%rs55, %rs57;
	// begin inline asm
	{cvt.rn.f16x2.e4m3x2 %r107, %rs55;}

	// end inline asm
	cvt.u16.u32 	%rs56, %r107;
	// begin inline asm
	{  cvt.f32.f16 %f105, %rs56;}

	// end inline asm
	mul.f32 	%f106, %f137, %f105;
	fma.rn.f32 	%f25, %f104, %f106, %f22;
	add.s32 	%r108, %r174, 2;
	div.s32 	%r35, %r108, %r161;
	setp.eq.s32 	%p19, %r35, %r181;
	@%p19 bra 	$L__BB2_26;
	ld.param.u32 	%r151, [_ZN8fp8_gemm27fp8_indexed_moe_gemm_simpleI6__halfEEvPKT_PK13__nv_fp8_e4m3PKfPKjPS2_iiiiiiiib_param_11];
	ld.param.u32 	%r140, [_ZN8fp8_gemm27fp8_indexed_moe_gemm_simpleI6__halfEEvPKT_PK13__nv_fp8_e4m3PKfPKjPS2_iiiiiiiib_param_10];
	div.s32 	%r109, %r3, %r151;
	mad.lo.s32 	%r110, %r109, %r140, %r35;
	mul.wide.s32 	%rd59, %r110, 4;
	add.s64 	%rd60, %rd4, %rd59;
	ld.global.nc.f32 	%f137, [%rd60];
	mov.u32 	%r181, %r35;
$L__BB2_26:
	ld.param.u32 	%r162, [_ZN8fp8_gemm27fp8_indexed_moe_gemm_simpleI6__halfEEvPKT_PK13__nv_fp8_e4m3PKfPKjPS2_iiiiiiiib_param_12];
	ld.global.nc.u16 	%rs58, [%rd9+4];
	// begin inline asm
	{  cvt.f32.f16 %f107, %rs58;}

	// end inline asm
	ld.global.nc.u8 	%rs61, [%rd10+2];
	cvt.u16.u8 	%rs59, %rs61;
	// begin inline asm
	{cvt.rn.f16x2.e4m3x2 %r111, %rs59;}

	// end inline asm
	cvt.u16.u32 	%rs60, %r111;
	// begin inline asm
	{  cvt.f32.f16 %f108, %rs60;}

	// end inline asm
	mul.f32 	%f109, %f137, %f108;
	fma.rn.f32 	%f28, %f107, %f109, %f25;
	add.s32 	%r112, %r174, 3;
	div.s32 	%r37, %r112, %r162;
	setp.eq.s32 	%p20, %r37, %r181;
	@%p20 bra 	$L__BB2_28;
	ld.param.u32 	%r152, [_ZN8fp8_gemm27fp8_indexed_moe_gemm_simpleI6__halfEEvPKT_PK13__nv_fp8_e4m3PKfPKjPS2_iiiiiiiib_param_11];
	ld.param.u32 	%r141, [_ZN8fp8_gemm27fp8_indexed_moe_gemm_simpleI6__halfEEvPKT_PK13__nv_fp8_e4m3PKfPKjPS2_iiiiiiiib_param_10];
	div.s32 	%r113, %r3, %r152;
	mad.lo.s32 	%r114, %r113, %r141, %r37;
	mul.wide.s32 	%rd61, %r114, 4;
	add.s64 	%rd62, %rd4, %rd61;
	ld.global.nc.f32 	%f137, [%rd62];
	mov.u32 	%r181, %r37;
$L__BB2_28:
	ld.global.nc.u16 	%rs62, [%rd9+6];
	// begin inline asm
	{  cvt.f32.f16 %f110, %rs62;}

	// end inline asm
	ld.global.nc.u8 	%rs65, [%rd10+3];
	cvt.u16.u8 	%rs63, %rs65;
	// begin inline asm
	{cvt.rn.f16x2.e4m3x2 %r115, %rs63;}

	// end inline asm
	cvt.u16.u32 	%rs64, %r115;
	// begin inline asm
	{  cvt.f32.f16 %f111, %rs64;}

	// end inline asm
	mul.f32 	%f112, %f137, %f111;
	fma.rn.f32 	%f150, %f110, %f112, %f28;
	add.s32 	%r174, %r174, 4;
	add.s32 	%r178, %r178, 4;
	setp.ne.s32 	%p21, %r178, 0;
	@%p21 bra 	$L__BB2_20;
$L__BB2_29:
	and.b32  	%r44, %r16, 3;
	setp.eq.s32 	%p22, %r44, 0;
	@%p22 bra 	$L__BB2_40;
	setp.eq.s32 	%p23, %r44, 1;
	@%p23 bra 	$L__BB2_36;
	ld.param.u32 	%r163, [_ZN8fp8_gemm27fp8_indexed_moe_gemm_simpleI6__halfEEvPKT_PK13__nv_fp8_e4m3PKfPKjPS2_iiiiiiiib_param_12];
	div.s32 	%r45, %r174, %r163;
	setp.eq.s32 	%p24, %r45, %r181;
	@%p24 bra 	$L__BB2_33;
	ld.param.u32 	%r153, [_ZN8fp8_gemm27fp8_indexed_moe_gemm_simpleI6__halfEEvPKT_PK13__nv_fp8_e4m3PKfPKjPS2_iiiiiiiib_param_11];
	ld.param.u32 	%r142, [_ZN8fp8_gemm27fp8_indexed_moe_gemm_simpleI6__halfEEvPKT_PK13__nv_fp8_e4m3PKfPKjPS2_iiiiiiiib_param_10];
	div.s32 	%r116, %r3, %r153;
	mad.lo.s32 	%r117, %r116, %r142, %r45;
	mul.wide.s32 	%rd63, %r117, 4;
	add.s64 	%rd64, %rd4, %rd63;
	ld.global.nc.f32 	%f137, [%rd64];
	mov.u32 	%r181, %r45;
$L__BB2_33:
	ld.param.u32 	%r164, [_ZN8fp8_gemm27fp8_indexed_moe_gemm_simpleI6__halfEEvPKT_PK13__nv_fp8_e4m3PKfPKjPS2_iiiiiiiib_param_12];
	cvt.u64.u32 	%rd65, %r174;
	mul.wide.u32 	%rd66, %r174, 2;
	add.s64 	%rd11, %rd8, %rd66;
	ld.global.nc.u16 	%rs66, [%rd11];
	// begin inline asm
	{  cvt.f32.f16 %f114, %rs66;}

	// end inline asm
	add.s64 	%rd12, %rd3, %rd65;
	ld.global.nc.u8 	%rs69, [%rd12];
	cvt.u16.u8 	%rs67, %rs69;
	// begin inline asm
	{cvt.rn.f16x2.e4m3x2 %r118, %rs67;}

	// end inline asm
	cvt.u16.u32 	%rs68, %r118;
	// begin inline asm
	{  cvt.f32.f16 %f115, %rs68;}

	// end inline asm
	mul.f32 	%f116, %f137, %f115;
	fma.rn.f32 	%f37, %f114, %f116, %f150;
	add.s32 	%r119, %r174, 1;
	div.s32 	%r47, %r119, %r164;
	setp.eq.s32 	%p25, %r47, %r181;
	@%p25 bra 	$L__BB2_35;
	ld.param.u32 	%r154, [_ZN8fp8_gemm27fp8_indexed_moe_gemm_simpleI6__halfEEvPKT_PK13__nv_fp8_e4m3PKfPKjPS2_iiiiiiiib_param_11];
	ld.param.u32 	%r143, [_ZN8fp8_gemm27fp8_indexed_moe_gemm_simpleI6__halfEEvPKT_PK13__nv_fp8_e4m3PKfPKjPS2_iiiiiiiib_param_10];
	div.s32 	%r120, %r3, %r154;
	mad.lo.s32 	%r121, %r120, %r143, %r47;
	mul.wide.s32 	%rd67, %r121, 4;
	add.s64 	%rd68, %rd4, %rd67;
	ld.global.nc.f32 	%f137, [%rd68];
	mov.u32 	%r181, %r47;
$L__BB2_35:
	ld.global.nc.u16 	%rs70, [%rd11+2];
	// begin inline asm
	{  cvt.f32.f16 %f117, %rs70;}

	// end inline asm
	ld.global.nc.u8 	%rs73, [%rd12+1];
	cvt.u16.u8 	%rs71, %rs73;
	// begin inline asm
	{cvt.rn.f16x2.e4m3x2 %r122, %rs71;}

	// end inline asm
	cvt.u16.u32 	%rs72, %r122;
	// begin inline asm
	{  cvt.f32.f16 %f118, %rs72;}

	// end inline asm
	mul.f32 	%f119, %f137, %f118;
	fma.rn.f32 	%f150, %f117, %f119, %f37;
	add.s32 	%r174, %r174, 2;
$L__BB2_36:
	and.b32  	%r123, %r16, 1;
	setp.eq.b32 	%p26, %r123, 1;
	not.pred 	%p27, %p26;
	@%p27 bra 	$L__BB2_40;
	ld.param.u32 	%r165, [_ZN8fp8_gemm27fp8_indexed_moe_gemm_simpleI6__halfEEvPKT_PK13__nv_fp8_e4m3PKfPKjPS2_iiiiiiiib_param_12];
	div.s32 	%r52, %r174, %r165;
	setp.eq.s32 	%p28, %r52, %r181;
	@%p28 bra 	$L__BB2_39;
	ld.param.u32 	%r155, [_ZN8fp8_gemm27fp8_indexed_moe_gemm_simpleI6__halfEEvPKT_PK13__nv_fp8_e4m3PKfPKjPS2_iiiiiiiib_param_11];
	ld.param.u32 	%r144, [_ZN8fp8_gemm27fp8_indexed_moe_gemm_simpleI6__halfEEvPKT_PK13__nv_fp8_e4m3PKfPKjPS2_iiiiiiiib_param_10];
	div.s32 	%r124, %r3, %r155;
	mad.lo.s32 	%r125, %r124, %r144, %r52;
	mul.wide.s32 	%rd69, %r125, 4;
	add.s64 	%rd70, %rd4, %rd69;
	ld.global.nc.f32 	%f137, [%rd70];
$L__BB2_39:
	cvt.u64.u32 	%rd71, %r174;
	mul.wide.u32 	%rd72, %r174, 2;
	add.s64 	%rd73, %rd8, %rd72;
	ld.global.nc.u16 	%rs74, [%rd73];
	// begin inline asm
	{  cvt.f32.f16 %f120, %rs74;}

	// end inline asm
	add.s64 	%rd74, %rd3, %rd71;
	ld.global.nc.u8 	%rs77, [%rd74];
	cvt.u16.u8 	%rs75, %rs77;
	// begin inline asm
	{cvt.rn.f16x2.e4m3x2 %r126, %rs75;}

	// end inline asm
	cvt.u16.u32 	%rs76, %r126;
	// begin inline asm
	{  cvt.f32.f16 %f121, %rs76;}

	// end inline asm
	mul.f32 	%f122, %f137, %f121;
	fma.rn.f32 	%f150, %f120, %f122, %f150;
$L__BB2_40:
	ld.param.u32 	%r128, [_ZN8fp8_gemm27fp8_indexed_moe_gemm_simpleI6__halfEEvPKT_PK13__nv_fp8_e4m3PKfPKjPS2_iiiiiiiib_param_8];
	ld.param.u64 	%rd83, [_ZN8fp8_gemm27fp8_indexed_moe_gemm_simpleI6__halfEEvPKT_PK13__nv_fp8_e4m3PKfPKjPS2_iiiiiiiib_param_4];
	mul.wide.u32 	%rd75, %r53, %r1;
	cvt.u64.u32 	%rd76, %r2;
	add.s64 	%rd77, %rd75, %rd76;
	cvt.s64.s32 	%rd78, %r128;
	mad.lo.s64 	%rd79, %rd77, %rd78, %rd2;
	// begin inline asm
	{  cvt.rn.f16.f32 %rs78, %f150;}

	// end inline asm
	cvta.to.global.u64 	%rd80, %rd83;
	shl.b64 	%rd81, %rd79, 1;
	add.s64 	%rd82, %rd80, %rd81;
	st.global.u16 	[%rd82], %rs78;
$L__BB2_41:
	ret;

}
	// .globl	_ZN8fp8_gemm27fp8_indexed_moe_gemm_simpleI13__nv_bfloat16EEvPKT_PK13__nv_fp8_e4m3PKfPKjPS2_iiiiiiiib
.visible .entry _ZN8fp8_gemm27fp8_indexed_moe_gemm_simpleI13__nv_bfloat16EEvPKT_PK13__nv_fp8_e4m3PKfPKjPS2_iiiiiiiib(
	.param .u64 .ptr .align 1 _ZN8fp8_gemm27fp8_indexed_moe_gemm_simpleI13__nv_bfloat16EEvPKT_PK13__nv_fp8_e4m3PKfPKjPS2_iiiiiiiib_param_0,
	.param .u64 .ptr .align 1 _ZN8fp8_gemm27fp8_indexed_moe_gemm_simpleI13__nv_bfloat16EEvPKT_PK13__nv_fp8_e4m3PKfPKjPS2_iiiiiiiib_param_1,
	.param .u64 .ptr .align 1 _ZN8fp8_gemm27fp8_indexed_moe_gemm_simpleI13__nv_bfloat16EEvPKT_PK13__nv_fp8_e4m3PKfPKjPS2_iiiiiiiib_param_2,
	.param .u64 .ptr .align 1 _ZN8fp8_gemm27fp8_indexed_moe_gemm_simpleI13__nv_bfloat16EEvPKT_PK13__nv_fp8_e4m3PKfPKjPS2_iiiiiiiib_param_3,
	.param .u64 .ptr .align 1 _ZN8fp8_gemm27fp8_indexed_moe_gemm_simpleI13__nv_bfloat16EEvPKT_PK13__nv_fp8_e4m3PKfPKjPS2_iiiiiiiib_param_4,
	.param .u32 _ZN8fp8_gemm27fp8_indexed_moe_gemm_simpleI13__nv_bfloat16EEvPKT_PK13__nv_fp8_e4m3PKfPKjPS2_iiiiiiiib_param_5,
	.param .u32 _ZN8fp8_gemm27fp8_indexed_moe_gemm_simpleI13__nv_bfloat16EEvPKT_PK13__nv_fp8_e4m3PKfPKjPS2_iiiiiiiib_param_6,
	.param .u32 _ZN8fp8_gemm27fp8_indexed_moe_gemm_simpleI13__nv_bfloat16EEvPKT_PK13__nv_fp8_e4m3PKfPKjPS2_iiiiiiiib_param_7,
	.param .u32 _ZN8fp8_gemm27fp8_indexed_moe_gemm_simpleI13__nv_bfloat16EEvPKT_PK13__nv_fp8_e4m3PKfPKjPS2_iiiiiiiib_param_8,
	.param .u32 _ZN8fp8_gemm27fp8_indexed_moe_gemm_simpleI13__nv_bfloat16EEvPKT_PK13__nv_fp8_e4m3PKfPKjPS2_iiiiiiiib_param_9,
	.param .u32 _ZN8fp8_gemm27fp8_indexed_moe_gemm_simpleI13__nv_bfloat16EEvPKT_PK13__nv_fp8_e4m3PKfPKjPS2_iiiiiiiib_param_10,
	.param .u32 _ZN8fp8_gemm27fp8_indexed_moe_gemm_simpleI13__nv_bfloat16EEvPKT_PK13__nv_fp8_e4m3PKfPKjPS2_iiiiiiiib_param_11,
	.param .u32 _ZN8fp8_gemm27fp8_indexed_moe_gemm_simpleI13__nv_bfloat16EEvPKT_PK13__nv_fp8_e4m3PKfPKjPS2_iiiiiiiib_param_12,
	.param .u8 _ZN8fp8_gemm27fp8_indexed_moe_gemm_simpleI13__nv_bfloat16EEvPKT_PK13__nv_fp8_e4m3PKfPKjPS2_iiiiiiiib_param_13
)
{
	.reg .pred 	%p<29>;
	.reg .b16 	%rs<79>;
	.reg .b32 	%r<191>;
	.reg .b32 	%f<151>;
	.reg .b64 	%rd<85>;

	ld.param.u64 	%rd13, [_ZN8fp8_gemm27fp8_indexed_moe_gemm_simpleI13__nv_bfloat16EEvPKT_PK13__nv_fp8_e4m3PKfPKjPS2_iiiiiiiib_param_0];
	ld.param.u64 	%rd14, [_ZN8fp8_gemm27fp8_indexed_moe_gemm_simpleI13__nv_bfloat16EEvPKT_PK13__nv_fp8_e4m3PKfPKjPS2_iiiiiiiib_param_1];
	ld.param.u64 	%rd15, [_ZN8fp8_gemm27fp8_indexed_moe_gemm_simpleI13__nv_bfloat16EEvPKT_PK13__nv_fp8_e4m3PKfPKjPS2_iiiiiiiib_param_2];
	ld.param.u64 	%rd16, [_ZN8fp8_gemm27fp8_indexed_moe_gemm_simpleI13__nv_bfloat16EEvPKT_PK13__nv_fp8_e4m3PKfPKjPS2_iiiiiiiib_param_3];
	ld.param.u32 	%r60, [_ZN8fp8_gemm27fp8_indexed_moe_gemm_simpleI13__nv_bfloat16EEvPKT_PK13__nv_fp8_e4m3PKfPKjPS2_iiiiiiiib_param_5];
	ld.param.u32 	%r53, [_ZN8fp8_gemm27fp8_indexed_moe_gemm_simpleI13__nv_bfloat16EEvPKT_PK13__nv_fp8_e4m3PKfPKjPS2_iiiiiiiib_param_6];
	ld.param.u32 	%r54, [_ZN8fp8_gemm27fp8_indexed_moe_gemm_simpleI13__nv_bfloat16EEvPKT_PK13__nv_fp8_e4m3PKfPKjPS2_iiiiiiiib_param_7];
	ld.param.u32 	%r55, [_ZN8fp8_gemm27fp8_indexed_moe_gemm_simpleI13__nv_bfloat16EEvPKT_PK13__nv_fp8_e4m3PKfPKjPS2_iiiiiiiib_param_8];
	ld.param.s8 	%rs1, [_ZN8fp8_gemm27fp8_indexed_moe_gemm_simpleI13__nv_bfloat16EEvPKT_PK13__nv_fp8_e4m3PKfPKjPS2_iiiiiiiib_param_13];
	mov.u32 	%r1, %ctaid.z;
	mov.u32 	%r2, %ctaid.y;
	mov.u32 	%r61, %ctaid.x;
	mov.u32 	%r62, %ntid.x;
	mov.u32 	%r63, %tid.x;
	mad.lo.s32 	%r3, %r61, %r62, %r63;
	setp.ge.s32 	%p1, %r1, %r60;
	setp.ge.s32 	%p2, %r2, %r53;
	or.pred  	%p3, %p1, %p2;
	setp.ge.s32 	%p4, %r3, %r55;
	or.pred  	%p5, %p3, %p4;
	@%p5 bra 	$L__BB3_41;
	cvta.to.global.u64 	%rd18, %rd16;
	mad.lo.s32 	%r64, %r53, %r1, %r2;
	mul.wide.u32 	%rd19, %r64, 4;
	add.s64 	%rd20, %rd18, %rd19;
	ld.global.nc.u32 	%r4, [%rd20];
	setp.ge.u32 	%p6, %r4, %r54;
	@%p6 bra 	$L__BB3_41;
	ld.param.u32 	%r145, [_ZN8fp8_gemm27fp8_indexed_moe_gemm_simpleI13__nv_bfloat16EEvPKT_PK13__nv_fp8_e4m3PKfPKjPS2_iiiiiiiib_param_11];
	ld.param.u32 	%r134, [_ZN8fp8_gemm27fp8_indexed_moe_gemm_simpleI13__nv_bfloat16EEvPKT_PK13__nv_fp8_e4m3PKfPKjPS2_iiiiiiiib_param_10];
	ld.param.u32 	%r129, [_ZN8fp8_gemm27fp8_indexed_moe_gemm_simpleI13__nv_bfloat16EEvPKT_PK13__nv_fp8_e4m3PKfPKjPS2_iiiiiiiib_param_9];
	ld.param.u32 	%r127, [_ZN8fp8_gemm27fp8_indexed_moe_gemm_simpleI13__nv_bfloat16EEvPKT_PK13__nv_fp8_e4m3PKfPKjPS2_iiiiiiiib_param_8];
	cvt.u64.u32 	%rd21, %r4;
	cvt.s64.s32 	%rd22, %r127;
	cvt.s64.s32 	%rd1, %r129;
	cvt.s64.s32 	%rd2, %r3;
	mad.lo.s64 	%rd23, %rd21, %rd22, %rd2;
	cvta.to.global.u64 	%rd24, %rd14;
	mad.lo.s64 	%rd3, %rd23, %rd1, %rd24;
	add.s32 	%r65, %r127, %r145;
	add.s32 	%r66, %r65, -1;
	div.s32 	%r67, %r66, %r145;
	mul.lo.s32 	%r68, %r67, %r134;
	cvt.s64.s32 	%rd25, %r68;
	mul.lo.s64 	%rd26, %rd25, %rd21;
	cvta.to.global.u64 	%rd27, %rd15;
	shl.b64 	%rd28, %rd26, 2;
	add.s64 	%rd4, %rd27, %rd28;
	setp.eq.s16 	%p7, %rs1, 0;
	@%p7 bra 	$L__BB3_4;
	mul.wide.u32 	%rd29, %r53, %r1;
	cvt.u64.u32 	%rd30, %r2;
	add.s64 	%rd31, %rd29, %rd30;
	mul.lo.s64 	%rd84, %rd31, %rd1;
	bra.uni 	$L__BB3_5;
$L__BB3_4:
	cvt.u64.u32 	%rd32, %r1;
	mul.lo.s64 	%rd84, %rd1, %rd32;
$L__BB3_5:
	ld.param.u32 	%r130, [_ZN8fp8_gemm27fp8_indexed_moe_gemm_simpleI13__nv_bfloat16EEvPKT_PK13__nv_fp8_e4m3PKfPKjPS2_iiiiiiiib_param_9];
	cvta.to.global.u64 	%rd33, %rd13;
	shl.b64 	%rd34, %rd84, 1;
	add.s64 	%rd8, %rd33, %rd34;
	setp.lt.s32 	%p8, %r130, 4;
	mov.b32 	%r174, 0;
	mov.b32 	%r181, -1;
	mov.f32 	%f150, 0f00000000;
	mov.f32 	%f137, %f150;
	@%p8 bra 	$L__BB3_17;
	ld.param.u32 	%r131, [_ZN8fp8_gemm27fp8_indexed_moe_gemm_simpleI13__nv_bfloat16EEvPKT_PK13__nv_fp8_e4m3PKfPKjPS2_iiiiiiiib_param_9];
	add.s32 	%r5, %r131, -4;
	setp.lt.u32 	%p9, %r5, 4;
	mov.b32 	%r181, -1;
	mov.f32 	%f137, 0f00000000;
	mov.b32 	%r174, 0;
	mov.f32 	%f150, %f137;
	@%p9 bra 	$L__BB3_13;
	shr.u32 	%r76, %r5, 2;
	add.s32 	%r77, %r76, 1;
	and.b32  	%r78, %r77, 2147483646;
	neg.s32 	%r173, %r78;
	mov.b32 	%r181, -1;
	mov.f32 	%f137, 0f00000000;
	mov.b32 	%r174, 0;
$L__BB3_8:
	ld.param.u32 	%r156, [_ZN8fp8_gemm27fp8_indexed_moe_gemm_simpleI13__nv_bfloat16EEvPKT_PK13__nv_fp8_e4m3PKfPKjPS2_iiiiiiiib_param_12];
	div.s32 	%r21, %r174, %r156;
	setp.eq.s32 	%p10, %r21, %r181;
	@%p10 bra 	$L__BB3_10;
	ld.param.u32 	%r146, [_ZN8fp8_gemm27fp8_indexed_moe_gemm_simpleI13__nv_bfloat16EEvPKT_PK13__nv_fp8_e4m3PKfPKjPS2_iiiiiiiib_param_11];
	ld.param.u32 	%r135, [_ZN8fp8_gemm27fp8_indexed_moe_gemm_simpleI13__nv_bfloat16EEvPKT_PK13__nv_fp8_e4m3PKfPKjPS2_iiiiiiiib_param_10];
	div.s32 	%r79, %r3, %r146;
	mad.lo.s32 	%r80, %r79, %r135, %r21;
	mul.wide.s32 	%rd35, %r80, 4;
	add.s64 	%rd36, %rd4, %rd35;
	ld.global.nc.f32 	%f137, [%rd36];
	mov.u32 	%r181, %r21;
$L__BB3_10:
	ld.param.u32 	%r157, [_ZN8fp8_gemm27fp8_indexed_moe_gemm_simpleI13__nv_bfloat16EEvPKT_PK13__nv_fp8_e4m3PKfPKjPS2_iiiiiiiib_param_12];
	cvt.u64.u32 	%rd37, %r174;
	mul.wide.u32 	%rd38, %r174, 2;
	add.s64 	%rd39, %rd8, %rd38;
	ld.global.nc.u16 	%rs2, [%rd39];
	// begin inline asm
	{ cvt.f32.bf16 %f52, %rs2;}

	// end inline asm
	ld.global.nc.u16 	%rs3, [%rd39+2];
	// begin inline asm
	{ cvt.f32.bf16 %f53, %rs3;}

	// end inline asm
	ld.global.nc.u16 	%rs4, [%rd39+4];
	// begin inline asm
	{ cvt.f32.bf16 %f54, %rs4;}

	// end inline asm
	ld.global.nc.u16 	%rs5, [%rd39+6];
	// begin inline asm
	{ cvt.f32.bf16 %f55, %rs5;}

	// end inline asm
	add.s64 	%rd40, %rd3, %rd37;
	ld.global.nc.u8 	%rs14, [%rd40];
	cvt.u16.u8 	%rs6, %rs14;
	// begin inline asm
	{cvt.rn.f16x2.e4m3x2 %r81, %rs6;}

	// end inline asm
	cvt.u16.u32 	%rs7, %r81;
	// begin inline asm
	{  cvt.f32.f16 %f56, %rs7;}

	// end inline asm
	mul.f32 	%f60, %f137, %f56;
	ld.global.nc.u8 	%rs15, [%rd40+1];
	cvt.u16.u8 	%rs8, %rs15;
	// begin inline asm
	{cvt.rn.f16x2.e4m3x2 %r82, %rs8;}

	// end inline asm
	cvt.u16.u32 	%rs9, %r82;
	// begin inline asm
	{  cvt.f32.f16 %f57, %rs9;}

	// end inline asm
	mul.f32 	%f61, %f137, %f57;
	ld.global.nc.u8 	%rs16, [%rd40+2];
	cvt.u16.u8 	%rs10, %rs16;
	// begin inline asm
	{cvt.rn.f16x2.e4m3x2 %r83, %rs10;}

	// end inline asm
	cvt.u16.u32 	%rs11, %r83;
	// begin inline asm
	{  cvt.f32.f16 %f58, %rs11;}

	// end inline asm
	mul.f32 	%f62, %f137, %f58;
	ld.global.nc.u8 	%rs17, [%rd40+3];
	cvt.u16.u8 	%rs12, %rs17;
	// begin inline asm
	{cvt.rn.f16x2.e4m3x2 %r84, %rs12;}

	// end inline asm
	cvt.u16.u32 	%rs13, %r84;
	// begin inline asm
	{  cvt.f32.f16 %f59, %rs13;}

	// end inline asm
	mul.f32 	%f63, %f137, %f59;
	mul.f32 	%f64, %f53, %f61;
	fma.rn.f32 	%f65, %f52, %f60, %f64;
	fma.rn.f32 	%f66, %f54, %f62, %f65;
	fma.rn.f32 	%f67, %f55, %f63, %f66;
	add.f32 	%f14, %f150, %f67;
	add.s32 	%r85, %r174, 4;
	div.s32 	%r23, %r85, %r157;
	setp.eq.s32 	%p11, %r23, %r181;
	@%p11 bra 	$L__BB3_12;
	ld.param.u32 	%r147, [_ZN8fp8_gemm27fp8_indexed_moe_gemm_simpleI13__nv_bfloat16EEvPKT_PK13__nv_fp8_e4m3PKfPKjPS2_iiiiiiiib_param_11];
	ld.param.u32 	%r136, [_ZN8fp8_gemm27fp8_indexed_moe_gemm_simpleI13__nv_bfloat16EEvPKT_PK13__nv_fp8_e4m3PKfPKjPS2_iiiiiiiib_param_10];
	div.s32 	%r86, %r3, %r147;
	mad.lo.s32 	%r87, %r86, %r136, %r23;
	mul.wide.s32 	%rd41, %r87, 4;
	add.s64 	%rd42, %rd4, %rd41;
	ld.global.nc.f32 	%f137, [%rd42];
	mov.u32 	%r181, %r23;
$L__BB3_12:
	ld.global.nc.u16 	%rs18, [%rd39+8];
	// begin inline asm
	{ cvt.f32.bf16 %f68, %rs18;}

	// end inline asm
	ld.global.nc.u16 	%rs19, [%rd39+10];
	// begin inline asm
	{ cvt.f32.bf16 %f69, %rs19;}

	// end inline asm
	ld.global.nc.u16 	%rs20, [%rd39+12];
	// begin inline asm
	{ cvt.f32.bf16 %f70, %rs20;}

	// end inline asm
	ld.global.nc.u16 	%rs21, [%rd39+14];
	// begin inline asm
	{ cvt.f32.bf16 %f71, %rs21;}

	// end inline asm
	ld.global.nc.u8 	%rs30, [%rd40+4];
	cvt.u16.u8 	%rs22, %rs30;
	// begin inline asm
	{cvt.rn.f16x2.e4m3x2 %r88, %rs22;}

	// end inline asm
	cvt.u16.u32 	%rs23, %r88;
	// begin inline asm
	{  cvt.f32.f16 %f72, %rs23;}

	// end inline asm
	mul.f32 	%f76, %f137, %f72;
	ld.global.nc.u8 	%rs31, [%rd40+5];
	cvt.u16.u8 	%rs24, %rs31;
	// begin inline asm
	{cvt.rn.f16x2.e4m3x2 %r89, %rs24;}

	// end inline asm
	cvt.u16.u32 	%rs25, %r89;
	// begin inline asm
	{  cvt.f32.f16 %f73, %rs25;}

	// end inline asm
	mul.f32 	%f77, %f137, %f73;
	ld.global.nc.u8 	%rs32, [%rd40+6];
	cvt.u16.u8 	%rs26, %rs32;
	// begin inline asm
	{cvt.rn.f16x2.e4m3x2 %r90, %rs26;}

	// end inline asm
	cvt.u16.u32 	%rs27, %r90;
	// begin inline asm
	{  cvt.f32.f16 %f74, %rs27;}

	// end inline asm
	mul.f32 	%f78, %f137, %f74;
	ld.global.nc.u8 	%rs33, [%rd40+7];
	cvt.u16.u8 	%rs28, %rs33;
	// begin inline asm
	{cvt.rn.f16x2.e4m3x2 %r91, %rs28;}

	// end inline asm
	cvt.u16.u32 	%rs29, %r91;
	// begin inline asm
	{  cvt.f32.f16 %f75, %rs29;}

	// end inline asm
	mul.f32 	%f79, %f137, %f75;
	mul.f32 	%f80, %f69, %f77;
	fma.rn.f32 	%f81, %f68, %f76, %f80;
	fma.rn.f32 	%f82, %f70, %f78, %f81;
	fma.rn.f32 	%f83, %f71, %f79, %f82;
	add.f32 	%f150, %f14, %f83;
	add.s32 	%r174, %r174, 8;
	add.s32 	%r173, %r173, 2;
	setp.eq.s32 	%p12, %r173, 0;
	@%p12 bra 	$L__BB3_13;
	bra.uni 	$L__BB3_8;
$L__BB3_13:
	and.b32  	%r92, %r5, 4;
	setp.ne.s32 	%p13, %r92, 0;
	@%p13 bra 	$L__BB3_17;
	ld.param.u32 	%r158, [_ZN8fp8_gemm27fp8_indexed_moe_gemm_simpleI13__nv_bfloat16EEvPKT_PK13__nv_fp8_e4m3PKfPKjPS2_iiiiiiiib_param_12];
	div.s32 	%r11, %r174, %r158;
	setp.eq.s32 	%p14, %r11, %r181;
	@%p14 bra 	$L__BB3_16;
	ld.param.u32 	%r148, [_ZN8fp8_gemm27fp8_indexed_moe_gemm_simpleI13__nv_bfloat16EEvPKT_PK13__nv_fp8_e4m3PKfPKjPS2_iiiiiiiib_param_11];
	ld.param.u32 	%r137, [_ZN8fp8_gemm27fp8_indexed_moe_gemm_simpleI13__nv_bfloat16EEvPKT_PK13__nv_fp8_e4m3PKfPKjPS2_iiiiiiiib_param_10];
	div.s32 	%r93, %r3, %r148;
	mad.lo.s32 	%r94, %r93, %r137, %r11;
	mul.wide.s32 	%rd47, %r94, 4;
	add.s64 	%rd48, %rd4, %rd47;
	ld.global.nc.f32 	%f137, [%rd48];
	mov.u32 	%r181, %r11;
$L__BB3_16:
	cvt.u64.u32 	%rd49, %r174;
	mul.wide.u32 	%rd50, %r174, 2;
	add.s64 	%rd51, %rd8, %rd50;
	ld.global.nc.u16 	%rs34, [%rd51];
	// begin inline asm
	{ cvt.f32.bf16 %f84, %rs34;}

	// end inline asm
	ld.global.nc.u16 	%rs35, [%rd51+2];
	// begin inline asm
	{ cvt.f32.bf16 %f85, %rs35;}

	// end inline asm
	ld.global.nc.u16 	%rs36, [%rd51+4];
	// begin inline asm
	{ cvt.f32.bf16 %f86, %rs36;}

	// end inline asm
	ld.global.nc.u16 	%rs37, [%rd51+6];
	// begin inline asm
	{ cvt.f32.bf16 %f87, %rs37;}

	// end inline asm
	add.s64 	%rd52, %rd3, %rd49;
	ld.global.nc.u8 	%rs46, [%rd52];
	cvt.u16.u8 	%rs38, %rs46;
	// begin inline asm
	{cvt.rn.f16x2.e4m3x2 %r95, %rs38;}

	// end inline asm
	cvt.u16.u32 	%rs39, %r95;
	// begin inline asm
	{  cvt.f32.f16 %f88, %rs39;}

	// end inline asm
	mul.f32 	%f92, %f137, %f88;
	ld.global.nc.u8 	%rs47, [%rd52+1];
	cvt.u16.u8 	%rs40, %rs47;
	// begin inline asm
	{cvt.rn.f16x2.e4m3x2 %r96, %rs40;}

	// end inline asm
	cvt.u16.u32 	%rs41, %r96;
	// begin inline asm
	{  cvt.f32.f16 %f89, %rs41;}

	// end inline asm
	mul.f32 	%f93, %f137, %f89;
	ld.global.nc.u8 	%rs48, [%rd52+2];
	cvt.u16.u8 	%rs42, %rs48;
	// begin inline asm
	{cvt.rn.f16x2.e4m3x2 %r97, %rs42;}

	// end inline asm
	cvt.u16.u32 	%rs43, %r97;
	// begin inline asm
	{  cvt.f32.f16 %f90, %rs43;}

	// end inline asm
	mul.f32 	%f94, %f137, %f90;
	ld.global.nc.u8 	%rs49, [%rd52+3];
	cvt.u16.u8 	%rs44, %rs49;
	// begin inline asm
	{cvt.rn.f16x2.e4m3x2 %r98, %rs44;}

	// end inline asm
	cvt.u16.u32 	%rs45, %r98;
	// begin inline asm
	{  cvt.f32.f16 %f91, %rs45;}

	// end inline asm
	mul.f32 	%f95, %f137, %f91;
	mul.f32 	%f96, %f85, %f93;
	fma.rn.f32 	%f97, %f84, %f92, %f96;
	fma.rn.f32 	%f98, %f86, %f94, %f97;
	fma.rn.f32 	%f99, %f87, %f95, %f98;
	add.f32 	%f150, %f150, %f99;
	add.s32 	%r174, %r174, 4;
$L__BB3_17:
	ld.param.u32 	%r132, [_ZN8fp8_gemm27fp8_indexed_moe_gemm_simpleI13__nv_bfloat16EEvPKT_PK13__nv_fp8_e4m3PKfPKjPS2_iiiiiiiib_param_9];
	setp.ge.s32 	%p15, %r174, %r132;
	@%p15 bra 	$L__BB3_40;
	ld.param.u32 	%r133, [_ZN8fp8_gemm27fp8_indexed_moe_gemm_simpleI13__nv_bfloat16EEvPKT_PK13__nv_fp8_e4m3PKfPKjPS2_iiiiiiiib_param_9];
	sub.s32 	%r16, %r133, %r174;
	sub.s32 	%r99, %r174, %r133;
	setp.gt.u32 	%p16, %r99, -4;
	@%p16 bra 	$L__BB3_29;
	and.b32  	%r100, %r16, -4;
	neg.s32 	%r178, %r100;
$L__BB3_20:
	.pragma "nounroll";
	ld.param.u32 	%r159, [_ZN8fp8_gemm27fp8_indexed_moe_gemm_simpleI13__nv_bfloat16EEvPKT_PK13__nv_fp8_e4m3PKfPKjPS2_iiiiiiiib_param_12];
	div.s32 	%r31, %r174, %r159;
	setp.eq.s32 	%p17, %r31, %r181;
	@%p17 bra 	$L__BB3_22;
	ld.param.u32 	%r149, [_ZN8fp8_gemm27fp8_indexed_moe_gemm_simpleI13__nv_bfloat16EEvPKT_PK13__nv_fp8_e4m3PKfPKjPS2_iiiiiiiib_param_11];
	ld.param.u32 	%r138, [_ZN8fp8_gemm27fp8_indexed_moe_gemm_simpleI13__nv_bfloat16EEvPKT_PK13__nv_fp8_e4m3PKfPKjPS2_iiiiiiiib_param_10];
	div.s32 	%r101, %r3, %r149;
	mad.lo.s32 	%r102, %r101, %r138, %r31;
	mul.wide.s32 	%rd53, %r102, 4;
	add.s64 	%rd54, %rd4, %rd53;
	ld.global.nc.f32 	%f137, [%rd54];
	mov.u32 	%r181, %r31;
$L__BB3_22:
	ld.param.u32 	%r160, [_ZN8fp8_gemm27fp8_indexed_moe_gemm_simpleI13__nv_bfloat16EEvPKT_PK13__nv_fp8_e4m3PKfPKjPS2_iiiiiiiib_param_12];
	cvt.u64.u32 	%rd55, %r174;
	mul.wide.u32 	%rd56, %r174, 2;
	add.s64 	%rd9, %rd8, %rd56;
	ld.global.nc.u16 	%rs50, [%rd9];
	// begin inline asm
	{ cvt.f32.bf16 %f101, %rs50;}

	// end inline asm
	add.s64 	%rd10, %rd3, %rd55;
	ld.global.nc.u8 	%rs53, [%rd10];
	cvt.u16.u8 	%rs51, %rs53;
	// begin inline asm
	{cvt.rn.f16x2.e4m3x2 %r103, %rs51;}

	// end inline asm
	cvt.u16.u32 	%rs52, %r103;
	// begin inline asm
	{  cvt.f32.f16 %f102, %rs52;}

	// end inline asm
	mul.f32 	%f103, %f137, %f102;
	fma.rn.f32 	%f22, %f101, %f103, %f150;
	add.s32 	%r104, %r174, 1;
	div.s32 	%r33, %r104, %r160;
	setp.eq.s32 	%p18, %r33, %r181;
	@%p18 bra 	$L__BB3_24;
	ld.param.u32 	%r150, [_ZN8fp8_gemm27fp8_indexed_moe_gemm_simpleI13__nv_bfloat16EEvPKT_PK13__nv_fp8_e4m3PKfPKjPS2_iiiiiiiib_param_11];
	ld.param.u32 	%r139, [_ZN8fp8_gemm27fp8_indexed_moe_gemm_simpleI13__nv_bfloat16EEvPKT_PK13__nv_fp8_e4m3PKfPKjPS2_iiiiiiiib_param_10];
	div.s32 	%r105, %r3, %r150;
	mad.lo.s32 	%r106, %r105, %r139, %r33;
	mul.wide.s32 	%rd57, %r106, 4;
	add.s64 	%rd58, %rd4, %rd57;
	ld.global.nc.f32 	%f137, [%rd58];
	mov.u32 	%r181, %r33;
$L__BB3_24:
	ld.param.u32 	%r161, [_ZN8fp8_gemm27fp8_indexed_moe_gemm_simpleI13__nv_bfloat16EEvPKT_PK13__nv_fp8_e4m3PKfPKjPS2_iiiiiiiib_param_12];
	ld.global.nc.u16 	%rs54, [%rd9+2];
	// begin inline asm
	{ cvt.f32.bf16 %f104, %rs54;}

	// end inline asm
	ld.global.nc.u8 	%rs57, [%rd10+1];
	cvt.u16.u8 	%rs55, %rs57;
	// begin inline asm
	{cvt.rn.f16x2.e4m3x2 %r107, %rs55;}

	// end inline asm
	cvt.u16.u32 	%rs56, %r107;
	// begin inline asm
	{  cvt.f32.f16 %f105, %rs56;}

	// end inline asm
	mul.f32 	%f106, %f137, %f105;
	fma.rn.f32 	%f25, %f104, %f106, %f22;
	add.s32 	%r108, %r174, 2;
	div.s32 	%r35, %r108, %r161;
	setp.eq.s32 	%p19, %r35, %r181;
	@%p19 bra 	$L__BB3_26;
	ld.param.u32 	%r151, [_ZN8fp8_gemm27fp8_indexed_moe_gemm_simpleI13__nv_bfloat16EEvPKT_PK13__nv_fp8_e4m3PKfPKjPS2_iiiiiiiib_param_11];
	ld.param.u32 	%r140, [_ZN8fp8_gemm27fp8_indexed_moe_gemm_simpleI13__nv_bfloat16EEvPKT_PK13__nv_fp8_e4m3PKfPKjPS2_iiiiiiiib_param_10];
	div.s32 	%r109, %r3, %r151;
	mad.lo.s32 	%r110, %r109, %r140, %r35;
	mul.wide.s32 	%rd59, %r110, 4;
	add.s64 	%rd60, %rd4, %rd59;
	ld.global.nc.f32 	%f137, [%rd60];
	mov.u32 	%r181, %r35;
$L__BB3_26:
	ld.param.u32 	%r162, [_ZN8fp8_gemm27fp8_indexed_moe_gemm_simpleI13__nv_bfloat16EEvPKT_PK13__nv_fp8_e4m3PKfPKjPS2_iiiiiiiib_param_12];
	ld.global.nc.u16 	%rs58, [%rd9+4];
	// begin inline asm
	{ cvt.f32.bf16 %f107, %rs58;}

	// end inline asm
	ld.global.nc.u8 	%rs61, [%rd10+2];
	cvt.u16.u8 	%rs59, %rs61;
	// begin inline asm
	{cvt.rn.f16x2.e4m3x2 %r111, %rs59;}

	// end inline asm
	cvt.u16.u32 	%rs60, %r111;
	// begin inline asm
	{  cvt.f32.f16 %f108, %rs60;}

	// end inline asm
	mul.f32 	%f109, %f137, %f108;
	fma.rn.f32 	%f28, %f107, %f109, %f25;
	add.s32 	%r112, %r174, 3;
	div.s32 	%r37, %r112, %r162;
	setp.eq.s32 	%p20, %r37, %r181;
	@%p20 bra 	$L__BB3_28;
	ld.param.u32 	%r152, [_ZN8fp8_gemm27fp8_indexed_moe_gemm_simpleI13__nv_bfloat16EEvPKT_PK13__nv_fp8_e4m3PKfPKjPS2_iiiiiiiib_param_11];
	ld.param.u32 	%r141, [_ZN8fp8_gemm27fp8_indexed_moe_gemm_simpleI13__nv_bfloat16EEvPKT_PK13__nv_fp8_e4m3PKfPKjPS2_iiiiiiiib_param_10];
	div.s32 	%r113, %r3, %r152;
	mad.lo.s32 	%r114, %r113, %r141, %r37;
	mul.wide.s32 	%rd61, %r114, 4;
	add.s64 	%rd62, %rd4, %rd61;
	ld.global.nc.f32 	%f137, [%rd62];
	mov.u32 	%r181, %r37;
$L__BB3_28:
	ld.global.nc.u16 	%rs62, [%rd9+6];
	// begin inline asm
	{ cvt.f32.bf16 %f110, %rs62;}

	// end inline asm
	ld.global.nc.u8 	%rs65, [%rd10+3];
	cvt.u16.u8 	%rs63, %rs65;
	// begin inline asm
	{cvt.rn.f16x2.e4m3x2 %r115, %rs63;}

	// end inline asm
	cvt.u16.u32 	%rs64, %r115;
	// begin inline asm
	{  cvt.f32.f16 %f111, %rs64;}

	// end inline asm
	mul.f32 	%f112, %f137, %f111;
	fma.rn.f32 	%f150, %f110, %f112, %f28;
	add.s32 	%r174, %r174, 4;
	add.s32 	%r178, %r178, 4;
	setp.ne.s32 	%p21, %r178, 0;
	@%p21 bra 	$L__BB3_20;
$L__BB3_29:
	and.b32  	%r44, %r16, 3;
	setp.eq.s32 	%p22, %r44, 0;
	@%p22 bra 	$L__BB3_40;
	setp.eq.s32 	%p23, %r44, 1;
	@%p23 bra 	$L__BB3_36;
	ld.param.u32 	%r163, [_ZN8fp8_gemm27fp8_indexed_moe_gemm_simpleI13__nv_bfloat16EEvPKT_PK13__nv_fp8_e4m3PKfPKjPS2_iiiiiiiib_param_12];
	div.s32 	%r45, %r174, %r163;
	setp.eq.s32 	%p24, %r45, %r181;
	@%p24 bra 	$L__BB3_33;
	ld.param.u32 	%r153, [_ZN8fp8_gemm27fp8_indexed_moe_gemm_simpleI13__nv_bfloat16EEvPKT_PK13__nv_fp8_e4m3PKfPKjPS2_iiiiiiiib_param_11];
	ld.param.u32 	%r142, [_ZN8fp8_gemm27fp8_indexed_moe_gemm_simpleI13__nv_bfloat16EEvPKT_PK13__nv_fp8_e4m3PKfPKjPS2_iiiiiiiib_param_10];
	div.s32 	%r116, %r3, %r153;
	mad.lo.s32 	%r117, %r116, %r142, %r45;
	mul.wide.s32 	%rd63, %r117, 4;
	add.s64 	%rd64, %rd4, %rd63;
	ld.global.nc.f32 	%f137, [%rd64];
	mov.u32 	%r181, %r45;
$L__BB3_33:
	ld.param.u32 	%r164, [_ZN8fp8_gemm27fp8_indexed_moe_gemm_simpleI13__nv_bfloat16EEvPKT_PK13__nv_fp8_e4m3PKfPKjPS2_iiiiiiiib_param_12];
	cvt.u64.u32 	%rd65, %r174;
	mul.wide.u32 	%rd66, %r174, 2;
	add.s64 	%rd11, %rd8, %rd66;
	ld.global.nc.u16 	%rs66, [%rd11];
	// begin inline asm
	{ cvt.f32.bf16 %f114, %rs66;}

	// end inline asm
	add.s64 	%rd12, %rd3, %rd65;
	ld.global.nc.u8 	%rs69, [%rd12];
	cvt.u16.u8 	%rs67, %rs69;
	// begin inline asm
	{cvt.rn.f16x2.e4m3x2 %r118, %rs67;}

	// end inline asm
	cvt.u16.u32 	%rs68, %r118;
	// begin inline asm
	{  cvt.f32.f16 %f115, %rs68;}

	// end inline asm
	mul.f32 	%f116, %f137, %f115;
	fma.rn.f32 	%f37, %f114, %f116, %f150;
	add.s32 	%r119, %r174, 1;
	div.s32 	%r47, %r119, %r164;
	setp.eq.s32 	%p25, %r47, %r181;
	@%p25 bra 	$L__BB3_35;
	ld.param.u32 	%r154, [_ZN8fp8_gemm27fp8_indexed_moe_gemm_simpleI13__nv_bfloat16EEvPKT_PK13__nv_fp8_e4m3PKfPKjPS2_iiiiiiiib_param_11];
	ld.param.u32 	%r143, [_ZN8fp8_gemm27fp8_indexed_moe_gemm_simpleI13__nv_bfloat16EEvPKT_PK13__nv_fp8_e4m3PKfPKjPS2_iiiiiiiib_param_10];
	div.s32 	%r120, %r3, %r154;
	mad.lo.s32 	%r121, %r120, %r143, %r47;
	mul.wide.s32 	%rd67, %r121, 4;
	add.s64 	%rd68, %rd4, %rd67;
	ld.global.nc.f32 	%f137, [%rd68];
	mov.u32 	%r181, %r47;
$L__BB3_35:
	ld.global.nc.u16 	%rs70, [%rd11+2];
	// begin inline asm
	{ cvt.f32.bf16 %f117, %rs70;}

	// end inline asm
	ld.global.nc.u8 	%rs73, [%rd12+1];
	cvt.u16.u8 	%rs71, %rs73;
	// begin inline asm
	{cvt.rn.f16x2.e4m3x2 %r122, %rs71;}

	// end inline asm
	cvt.u16.u32 	%rs72, %r122;
	// begin inline asm
	{  cvt.f32.f16 %f118, %rs72;}

	// end inline asm
	mul.f32 	%f119, %f137, %f118;
	fma.rn.f32 	%f150, %f117, %f119, %f37;
	add.s32 	%r174, %r174, 2;
$L__BB3_36:
	and.b32  	%r123, %r16, 1;
	setp.eq.b32 	%p26, %r123, 1;
	not.pred 	%p27, %p26;
	@%p27 bra 	$L__BB3_40;
	ld.param.u32 	%r165, [_ZN8fp8_gemm27fp8_indexed_moe_gemm_simpleI13__nv_bfloat16EEvPKT_PK13__nv_fp8_e4m3PKfPKjPS2_iiiiiiiib_param_12];
	div.s32 	%r52, %r174, %r165;
	setp.eq.s32 	%p28, %r52, %r181;
	@%p28 bra 	$L__BB3_39;
	ld.param.u32 	%r155, [_ZN8fp8_gemm27fp8_indexed_moe_gemm_simpleI13__nv_bfloat16EEvPKT_PK13__nv_fp8_e4m3PKfPKjPS2_iiiiiiiib_param_11];
	ld.param.u32 	%r144, [_ZN8fp8_gemm27fp8_indexed_moe_gemm_simpleI13__nv_bfloat16EEvPKT_PK13__nv_fp8_e4m3PKfPKjPS2_iiiiiiiib_param_10];
	div.s32 	%r124, %r3, %r155;
	mad.lo.s32 	%r125, %r124, %r144, %r52;
	mul.wide.s32 	%rd69, %r125, 4;
	add.s64 	%rd70, %rd4, %rd69;
	ld.global.nc.f32 	%f137, [%rd70];
$L__BB3_39:
	cvt.u64.u32 	%rd71, %r174;
	mul.wide.u32 	%rd72, %r174, 2;
	add.s64 	%rd73, %rd8, %rd72;
	ld.global.nc.u16 	%rs74, [%rd73];
	// begin inline asm
	{ cvt.f32.bf16 %f120, %rs74;}

	// end inline asm
	add.s64 	%rd74, %rd3, %rd71;
	ld.global.nc.u8 	%rs77, [%rd74];
	cvt.u16.u8 	%rs75, %rs77;
	// begin inline asm
	{cvt.rn.f16x2.e4m3x2 %r126, %rs75;}

	// end inline asm
	cvt.u16.u32 	%rs76, %r126;
	// begin inline asm
	{  cvt.f32.f16 %f121, %rs76;}

	// end inline asm
	mul.f32 	%f122, %f137, %f121;
	fma.rn.f32 	%f150, %f120, %f122, %f150;
$L__BB3_40:
	ld.param.u32 	%r128, [_ZN8fp8_gemm27fp8_indexed_moe_gemm_simpleI13__nv_bfloat16EEvPKT_PK13__nv_fp8_e4m3PKfPKjPS2_iiiiiiiib_param_8];
	ld.param.u64 	%rd83, [_ZN8fp8_gemm27fp8_indexed_moe_gemm_simpleI13__nv_bfloat16EEvPKT_PK13__nv_fp8_e4m3PKfPKjPS2_iiiiiiiib_param_4];
	mul.wide.u32 	%rd75, %r53, %r1;
	cvt.u64.u32 	%rd76, %r2;
	add.s64 	%rd77, %rd75, %rd76;
	cvt.s64.s32 	%rd78, %r128;
	mad.lo.s64 	%rd79, %rd77, %rd78, %rd2;
	// begin inline asm
	{  cvt.rn.bf16.f32 %rs78, %f150;}

	// end inline asm
	cvta.to.global.u64 	%rd80, %rd83;
	shl.b64 	%rd81, %rd79, 1;
	add.s64 	%rd82, %rd80, %rd81;
	st.global.u16 	[%rd82], %rs78;
$L__BB3_41:
	ret;

}


// ===== COMPILED SASS (sm_100) =====

	.target	sm_100

	.elftype	@"ET_EXEC"


//--------------------- .note.nv.tkinfo           --------------------------
	.section	.note.nv.tkinfo,"",@"SHT_NOTE"
	.sectionflags	@"SHF_NOTE_NV_TKINFO"
	.tkinfo
        /*0018*/ 	.word	0x00000002
        /*0030*/ 	.string	""
        /*0030*/ 	.string	"ptxas"
        /*0030*/ 	.string	"Cuda compilation tools, release 13.0, V13.0.88"
        /*0030*/ 	.string	"Build cuda_13.0.r13.0/compiler.36424714_0"
        /*0030*/ 	.string	"-arch sm_100 -m 64 "



//--------------------- .note.nv.cuinfo           --------------------------
	.section	.note.nv.cuinfo,"",@"SHT_NOTE"
	.sectionflags	@"SHF_NOTE_NV_CUINFO"
        /*0018*/ 	.short	0x0002
        /*001a*/ 	.short	0x0064
        /*001c*/ 	.short	0x0082
	.zero		2


//--------------------- .nv.info                  --------------------------
	.section	.nv.info,"",@"SHT_CUDA_INFO"
	.align	4


	//----- nvinfo : EIATTR_REGCOUNT
	.align		4
        /*0000*/ 	.byte	0x04, 0x2f
        /*0002*/ 	.short	(.L_1 - .L_0)
	.align		4
.L_0:
        /*0004*/ 	.word	index@(_ZN8fp8_gemm19fp8_matmul_tiled_v2I6__halfLi32ELi32ELi32EEEvPKT_PK13__nv_fp8_e4m3PKfPS2_iiiiii)
        /*0008*/ 	.word	0x00000020


	//----- nvinfo : EIATTR_FRAME_SIZE
	.align		4
.L_1:
        /*000c*/ 	.byte	0x04, 0x11
        /*000e*/ 	.short	(.L_3 - .L_2)
	.align		4
.L_2:
        /*0010*/ 	.word	index@(_ZN8fp8_gemm19fp8_matmul_tiled_v2I6__halfLi32ELi32ELi32EEEvPKT_PK13__nv_fp8_e4m3PKfPS2_iiiiii)
        /*0014*/ 	.word	0x00000000


	//----- nvinfo : EIATTR_REGCOUNT
	.align		4
.L_3:
        /*0018*/ 	.byte	0x04, 0x2f
        /*001a*/ 	.short	(.L_5 - .L_4)
	.align		4
.L_4:
        /*001c*/ 	.word	index@(_ZN8fp8_gemm19fp8_matmul_tiled_v2I13__nv_bfloat16Li32ELi32ELi32EEEvPKT_PK13__nv_fp8_e4m3PKfPS2_iiiiii)
        /*0020*/ 	.word	0x00000020


	//----- nvinfo : EIATTR_FRAME_SIZE
	.align		4
.L_5:
        /*0024*/ 	.byte	0x04, 0x11
        /*0026*/ 	.short	(.L_7 - .L_6)
	.align		4
.L_6:
        /*0028*/ 	.word	index@(_ZN8fp8_gemm19fp8_matmul_tiled_v2I13__nv_bfloat16Li32ELi32ELi32EEEvPKT_PK13__nv_fp8_e4m3PKfPS2_iiiiii)
        /*002c*/ 	.word	0x00000000


	//----- nvinfo : EIATTR_REGCOUNT
	.align		4
.L_7:
        /*0030*/ 	.byte	0x04, 0x2f
        /*0032*/ 	.short	(.L_9 - .L_8)
	.align		4
.L_8:
        /*0034*/ 	.word	index@(_ZN8fp8_gemm27fp8_indexed_moe_gemm_simpleI6__halfEEvPKT_PK13__nv_fp8_e4m3PKfPKjPS2_iiiiiiiib)
        /*0038*/ 	.word	0x00000026


	//----- nvinfo : EIATTR_FRAME_SIZE
	.align		4
.L_9:
        /*003c*/ 	.byte	0x04, 0x11
        /*003e*/ 	.short	(.L_11 - .L_10)
	.align		4
.L_10:
        /*0040*/ 	.word	index@(_ZN8fp8_gemm27fp8_indexed_moe_gemm_simpleI6__halfEEvPKT_PK13__nv_fp8_e4m3PKfPKjPS2_iiiiiiiib)
        /*0044*/ 	.word	0x00000000


	//----- nvinfo : EIATTR_REGCOUNT
	.align		4
.L_11:
        /*0048*/ 	.byte	0x04, 0x2f
        /*004a*/ 	.short	(.L_13 - .L_12)
	.align		4
.L_12:
        /*004c*/ 	.word	index@(_ZN8fp8_gemm27fp8_indexed_moe_gemm_simpleI13__nv_bfloat16EEvPKT_PK13__nv_fp8_e4m3PKfPKjPS2_iiiiiiiib)
        /*0050*/ 	.word	0x00000026


	//----- nvinfo : EIATTR_FRAME_SIZE
	.align		4
.L_13:
        /*0054*/ 	.byte	0x04, 0x11
        /*0056*/ 	.short	(.L_15 - .L_14)
	.align		4
.L_14:
        /*0058*/ 	.word	index@(_ZN8fp8_gemm27fp8_indexed_moe_gemm_simpleI13__nv_bfloat16EEvPKT_PK13__nv_fp8_e4m3PKfPKjPS2_iiiiiiiib)
        /*005c*/ 	.word	0x00000000


	//----- nvinfo : EIATTR_MIN_STACK_SIZE
	.align		4
.L_15:
        /*0060*/ 	.byte	0x04, 0x12
        /*0062*/ 	.short	(.L_17 - .L_16)
	.align		4
.L_16:
        /*0064*/ 	.word	index@(_ZN8fp8_gemm27fp8_indexed_moe_gemm_simpleI13__nv_bfloat16EEvPKT_PK13__nv_fp8_e4m3PKfPKjPS2_iiiiiiiib)
        /*0068*/ 	.word	0x00000000


	//----- nvinfo : EIATTR_MIN_STACK_SIZE
	.align		4
.L_17:
        /*006c*/ 	.byte	0x04, 0x12
        /*006e*/ 	.short	(.L_19 - .L_18)
	.align		4
.L_18:
        /*0070*/ 	.word	index@(_ZN8fp8_gemm27fp8_indexed_moe_gemm_simpleI6__halfEEvPKT_PK13__nv_fp8_e4m3PKfPKjPS2_iiiiiiiib)
        /*0074*/ 	.word	0x00000000


	//----- nvinfo : EIATTR_MIN_STACK_SIZE
	.align		4
.L_19:
        /*0078*/ 	.byte	0x04, 0x12
        /*007a*/ 	.short	(.L_21 - .L_20)
	.align		4
.L_20:
        /*007c*/ 	.word	index@(_ZN8fp8_gemm19fp8_matmul_tiled_v2I13__nv_bfloat16Li32ELi32ELi32EEEvPKT_PK13__nv_fp8_e4m3PKfPS2_iiiiii)
        /*0080*/ 	.word	0x00000000


	//----- nvinfo : EIATTR_MIN_STACK_SIZE
	.align		4
.L_21:
        /*0084*/ 	.byte	0x04, 0x12
        /*0086*/ 	.short	(.L_23 - .L_22)
	.align		4
.L_22:
        /*0088*/ 	.word	index@(_ZN8fp8_gemm19fp8_matmul_tiled_v2I6__halfLi32ELi32ELi32EEEvPKT_PK13__nv_fp8_e4m3PKfPS2_iiiiii)
        /*008c*/ 	.word	0x00000000
.L_23:


//--------------------- .nv.compat                --------------------------
	.section	.nv.compat,"",@"SHT_CUDA_COMPAT_INFO"
	.align	4
        /*0000*/ 	.byte	0x02, 0x09, 0x00, 0x00, 0x02, 0x02, 0x02, 0x00, 0x02, 0x05, 0x05, 0x00, 0x03, 0x07, 0x01, 0x01
        /*0010*/ 	.byte	0x02, 0x03, 0x00, 0x00, 0x02, 0x06, 0x01, 0x00, 0x04, 0x0b, 0x08, 0x00, 0x09, 0x00, 0x00, 0x00
        /*0020*/ 	.byte	0x00, 0x00, 0x00, 0x00


//--------------------- .nv.info._ZN8fp8_gemm27fp8_indexed_moe_gemm_simpleI13__nv_bfloat16EEvPKT_PK13__nv_fp8_e4m3PKfPKjPS2_iiiiiiiib --------------------------
	.section	.nv.info._ZN8fp8_gemm27fp8_indexed_moe_gemm_simpleI13__nv_bfloat16EEvPKT_PK13__nv_fp8_e4m3PKfPKjPS2_iiiiiiiib,"",@"SHT_CUDA_INFO"
	.sectionflags	@""
	.align	4


	//----- nvinfo : EIATTR_CUDA_API_VERSION
	.align		4
        /*0000*/ 	.byte	0x04, 0x37
        /*0002*/ 	.short	(.L_25 - .L_24)
.L_24:
        /*0004*/ 	.word	0x00000082


	//----- nvinfo : EIATTR_KPARAM_INFO
	.align		4
.L_25:
        /*0008*/ 	.byte	0x04, 0x17
        /*000a*/ 	.short	(.L_27 - .L_26)
.L_26:
        /*000c*/ 	.word	0x00000000
        /*0010*/ 	.short	0x000d
        /*0012*/ 	.short	0x0048
        /*0014*/ 	.byte	0x00, 0xf0, 0x05, 0x00


	//----- nvinfo : EIATTR_KPARAM_INFO
	.align		4
.L_27:
        /*0018*/ 	.byte	0x04, 0x17
        /*001a*/ 	.short	(.L_29 - .L_28)
.L_28:
        /*001c*/ 	.word	0x00000000
        /*0020*/ 	.short	0x000c
        /*0022*/ 	.short	0x0044
        /*0024*/ 	.byte	0x00, 0xf0, 0x11, 0x00


	//----- nvinfo : EIATTR_KPARAM_INFO
	.align		4
.L_29:
        /*0028*/ 	.byte	0x04, 0x17
        /*002a*/ 	.short	(.L_31 - .L_30)
.L_30:
        /*002c*/ 	.word	0x00000000
        /*0030*/ 	.short	0x000b
        /*0032*/ 	.short	0x0040
        /*0034*/ 	.byte	0x00, 0xf0, 0x11, 0x00


	//----- nvinfo : EIATTR_KPARAM_INFO
	.align		4
.L_31:
        /*0038*/ 	.byte	0x04, 0x17
        /*003a*/ 	.short	(.L_33 - .L_32)
.L_32:
        /*003c*/ 	.word	0x00000000
        /*0040*/ 	.short	0x000a
        /*0042*/ 	.short	0x003c
        /*0044*/ 	.byte	0x00, 0xf0, 0x11, 0x00


	//----- nvinfo : EIATTR_KPARAM_INFO
	.align		4
.L_33:
        /*0048*/ 	.byte	0x04, 0x17
        /*004a*/ 	.short	(.L_35 - .L_34)
.L_34:
        /*004c*/ 	.word	0x00000000
        /*0050*/ 	.short	0x0009
        /*0052*/ 	.short	0x0038
        /*0054*/ 	.byte	0x00, 0xf0, 0x11, 0x00


	//----- nvinfo : EIATTR_KPARAM_INFO
	.align		4
.L_35:
        /*0058*/ 	.byte	0x04, 0x17
        /*005a*/ 	.short	(.L_37 - .L_36)
.L_36:
        /*005c*/ 	.word	0x00000000
        /*0060*/ 	.short	0x0008
        /*0062*/ 	.short	0x0034
        /*0064*/ 	.byte	0x00, 0xf0, 0x11, 0x00


	//----- nvinfo : EIATTR_KPARAM_INFO
	.align		4
.L_37:
        /*0068*/ 	.byte	0x04, 0x17
        /*006a*/ 	.short	(.L_39 - .L_38)
.L_38:
        /*006c*/ 	.word	0x00000000
        /*0070*/ 	.short	0x0007
        /*0072*/ 	.short	0x0030
        /*0074*/ 	.byte	0x00, 0xf0, 0x11, 0x00


	//----- nvinfo : EIATTR_KPARAM_INFO
	.align		4
.L_39:
        /*0078*/ 	.byte	0x04, 0x17
        /*007a*/ 	.short	(.L_41 - .L_40)
.L_40:
        /*007c*/ 	.word	0x00000000
        /*0080*/ 	.short	0x0006
        /*0082*/ 	.short	0x002c
        /*0084*/ 	.byte	0x00, 0xf0, 0x11, 0x00


	//----- nvinfo : EIATTR_KPARAM_INFO
	.align		4
.L_41:
        /*0088*/ 	.byte	0x04, 0x17
        /*008a*/ 	.short	(.L_43 - .L_42)
.L_42:
        /*008c*/ 	.word	0x00000000
        /*0090*/ 	.short	0x0005
        /*0092*/ 	.short	0x0028
        /*0094*/ 	.byte	0x00, 0xf0, 0x11, 0x00


	//----- nvinfo : EIATTR_KPARAM_INFO
	.align		4
.L_43:
        /*0098*/ 	.byte	0x04, 0x17
        /*009a*/ 	.short	(.L_45 - .L_44)
.L_44:
        /*009c*/ 	.word	0x00000000
        /*00a0*/ 	.short	0x0004
        /*00a2*/ 	.short	0x0020
        /*00a4*/ 	.byte	0x00, 0xf5, 0x21, 0x00


	//----- nvinfo : EIATTR_KPARAM_INFO
	.align		4
.L_45:
        /*00a8*/ 	.byte	0x04, 0x17
        /*00aa*/ 	.short	(.L_47 - .L_46)
.L_46:
        /*00ac*/ 	.word	0x00000000
        /*00b0*/ 	.short	0x0003
        /*00b2*/ 	.short	0x0018
        /*00b4*/ 	.byte	0x00, 0xf5, 0x21, 0x00


	//----- nvinfo : EIATTR_KPARAM_INFO
	.align		4
.L_47:
        /*00b8*/ 	.byte	0x04, 0x17
        /*00ba*/ 	.short	(.L_49 - .L_48)
.L_48:
        /*00bc*/ 	.word	0x00000000
        /*00c0*/ 	.short	0x0002
        /*00c2*/ 	.short	0x0010
        /*00c4*/ 	.byte	0x00, 0xf5, 0x21, 0x00


	//----- nvinfo : EIATTR_KPARAM_INFO
	.align		4
.L_49:
        /*00c8*/ 	.byte	0x04, 0x17
        /*00ca*/ 	.short	(.L_51 - .L_50)
.L_50:
        /*00cc*/ 	.word	0x00000000
        /*00d0*/ 	.short	0x0001
        /*00d2*/ 	.short	0x0008
        /*00d4*/ 	.byte	0x00, 0xf5, 0x21, 0x00


	//----- nvinfo : EIATTR_KPARAM_INFO
	.align		4
.L_51:
        /*00d8*/ 	.byte	0x04, 0x17
        /*00da*/ 	.short	(.L_53 - .L_52)
.L_52:
        /*00dc*/ 	.word	0x00000000
        /*00e0*/ 	.short	0x0000
        /*00e2*/ 	.short	0x0000
        /*00e4*/ 	.byte	0x00, 0xf5, 0x21, 0x00


	//----- nvinfo : EIATTR_SPARSE_MMA_MASK
	.align		4
.L_53:
        /*00e8*/ 	.byte	0x03, 0x50
        /*00ea*/ 	.short	0x0000


	//----- nvinfo : EIATTR_MAXREG_COUNT
	.align		4
        /*00ec*/ 	.byte	0x03, 0x1b
        /*00ee*/ 	.short	0x00ff


	//----- nvinfo : EIATTR_MERCURY_ISA_VERSION
	.align		4
        /*00f0*/ 	.byte	0x03, 0x5f
        /*00f2*/ 	.short	0x0101


	//----- nvinfo : EIATTR_VRC_CTA_INIT_COUNT
	.align		4
        /*00f4*/ 	.byte	0x02, 0x4a
	.zero		1
	.zero		1


	//----- nvinfo : EIATTR_EXIT_INSTR_OFFSETS
	.align		4
        /*00f8*/ 	.byte	0x04, 0x1c
        /*00fa*/ 	.short	(.L_55 - .L_54)


	//   ....[0]....
.L_54:
        /*00fc*/ 	.word	0x000000c0


	//   ....[1]....
        /*0100*/ 	.word	0x00000140


	//   ....[2]....
        /*0104*/ 	.word	0x00003ca0


	//----- nvinfo : EIATTR_CBANK_PARAM_SIZE
	.align		4
.L_55:
        /*0108*/ 	.byte	0x03, 0x19
        /*010a*/ 	.short	0x0049


	//----- nvinfo : EIATTR_PARAM_CBANK
	.align		4
        /*010c*/ 	.byte	0x04, 0x0a
        /*010e*/ 	.short	(.L_57 - .L_56)
	.align		4
.L_56:
        /*0110*/ 	.word	index@(.nv.constant0._ZN8fp8_gemm27fp8_indexed_moe_gemm_simpleI13__nv_bfloat16EEvPKT_PK13__nv_fp8_e4m3PKfPKjPS2_iiiiiiiib)
        /*0114*/ 	.short	0x0380
        /*0116*/ 	.short	0x0049


	//----- nvinfo : EIATTR_SW_WAR
	.align		4
.L_57:
        /*0118*/ 	.byte	0x04, 0x36
        /*011a*/ 	.short	(.L_59 - .L_58)
.L_58:
        /*011c*/ 	.word	0x00000008
.L_59:


//--------------------- .nv.info._ZN8fp8_gemm27fp8_indexed_moe_gemm_simpleI6__halfEEvPKT_PK13__nv_fp8_e4m3PKfPKjPS2_iiiiiiiib --------------------------
	.section	.nv.info._ZN8fp8_gemm27fp8_indexed_moe_gemm_simpleI6__halfEEvPKT_PK13__nv_fp8_e4m3PKfPKjPS2_iiiiiiiib,"",@"SHT_CUDA_INFO"
	.sectionflags	@""
	.align	4


	//----- nvinfo : EIATTR_CUDA_API_VERSION
	.align		4
        /*0000*/ 	.byte	0x04, 0x37
        /*0002*/ 	.short	(.L_61 - .L_60)
.L_60:
        /*0004*/ 	.word	0x00000082


	//----- nvinfo : EIATTR_KPARAM_INFO
	.align		4
.L_61:
        /*0008*/ 	.byte	0x04, 0x17
        /*000a*/ 	.short	(.L_63 - .L_62)
.L_62:
        /*000c*/ 	.word	0x00000000
        /*0010*/ 	.short	0x000d
        /*0012*/ 	.short	0x0048
        /*0014*/ 	.byte	0x00, 0xf0, 0x05, 0x00


	//----- nvinfo : EIATTR_KPARAM_INFO
	.align		4
.L_63:
        /*0018*/ 	.byte	0x04, 0x17
        /*001a*/ 	.short	(.L_65 - .L_64)
.L_64:
        /*001c*/ 	.word	0x00000000
        /*0020*/ 	.short	0x000c
        /*0022*/ 	.short	0x0044
        /*0024*/ 	.byte	0x00, 0xf0, 0x11, 0x00


	//----- nvinfo : EIATTR_KPARAM_INFO
	.align		4
.L_65:
        /*0028*/ 	.byte	0x04, 0x17
        /*002a*/ 	.short	(.L_67 - .L_66)
.L_66:
        /*002c*/ 	.word	0x00000000
        /*0030*/ 	.short	0x000b
        /*0032*/ 	.short	0x0040
        /*0034*/ 	.byte	0x00, 0xf0, 0x11, 0x00


	//----- nvinfo : EIATTR_KPARAM_INFO
	.align		4
.L_67:
        /*0038*/ 	.byte	0x04, 0x17
        /*003a*/ 	.short	(.L_69 - .L_68)
.L_68:
        /*003c*/ 	.word	0x00000000
        /*0040*/ 	.short	0x000a
        /*0042*/ 	.short	0x003c
        /*0044*/ 	.byte	0x00, 0xf0, 0x11, 0x00


	//----- nvinfo : EIATTR_KPARAM_INFO
	.align		4
.L_69:
        /*0048*/ 	.byte	0x04, 0x17
        /*004a*/ 	.short	(.L_71 - .L_70)
.L_70:
        /*004c*/ 	.word	0x00000000
        /*0050*/ 	.short	0x0009
        /*0052*/ 	.short	0x0038
        /*0054*/ 	.byte	0x00, 0xf0, 0x11, 0x00


	//----- nvinfo : EIATTR_KPARAM_INFO
	.align		4
.L_71:
        /*0058*/ 	.byte	0x04, 0x17
        /*005a*/ 	.short	(.L_73 - .L_72)
.L_72:
        /*005c*/ 	.word	0x00000000
        /*0060*/ 	.short	0x0008
        /*0062*/ 	.short	0x0034
        /*0064*/ 	.byte	0x00, 0xf0, 0x11, 0x00


	//----- nvinfo : EIATTR_KPARAM_INFO
	.align		4
.L_73:
        /*0068*/ 	.byte	0x04, 0x17
        /*006a*/ 	.short	(.L_75 - .L_74)
.L_74:
        /*006c*/ 	.word	0x00000000
        /*0070*/ 	.short	0x0007
        /*0072*/ 	.short	0x0030
        /*0074*/ 	.byte	0x00, 0xf0, 0x11, 0x00


	//----- nvinfo : EIATTR_KPARAM_INFO
	.align		4
.L_75:
        /*0078*/ 	.byte	0x04, 0x17
        /*007a*/ 	.short	(.L_77 - .L_76)
.L_76:
        /*007c*/ 	.word	0x00000000
        /*0080*/ 	.short	0x0006
        /*0082*/ 	.short	0x002c
        /*0084*/ 	.byte	0x00, 0xf0, 0x11, 0x00


	//----- nvinfo : EIATTR_KPARAM_INFO
	.align		4
.L_77:
        /*0088*/ 	.byte	0x04, 0x17
        /*008a*/ 	.short	(.L_79 - .L_78)
.L_78:
        /*008c*/ 	.word	0x00000000
        /*0090*/ 	.short	0x0005
        /*0092*/ 	.short	0x0028
        /*0094*/ 	.byte	0x00, 0xf0, 0x11, 0x00


	//----- nvinfo : EIATTR_KPARAM_INFO
	.align		4
.L_79:
        /*0098*/ 	.byte	0x04, 0x17
        /*009a*/ 	.short	(.L_81 - .L_80)
.L_80:
        /*009c*/ 	.word	0x00000000
        /*00a0*/ 	.short	0x0004
        /*00a2*/ 	.short	0x0020
        /*00a4*/ 	.byte	0x00, 0xf5, 0x21, 0x00


	//----- nvinfo : EIATTR_KPARAM_INFO
	.align		4
.L_81:
        /*00a8*/ 	.byte	0x04, 0x17
        /*00aa*/ 	.short	(.L_83 - .L_82)
.L_82:
        /*00ac*/ 	.word	0x00000000
        /*00b0*/ 	.short	0x0003
        /*00b2*/ 	.short	0x0018
        /*00b4*/ 	.byte	0x00, 0xf5, 0x21, 0x00


	//----- nvinfo : EIATTR_KPARAM_INFO
	.align		4
.L_83:
        /*00b8*/ 	.byte	0x04, 0x17
        /*00ba*/ 	.short	(.L_85 - .L_84)
.L_84:
        /*00bc*/ 	.word	0x00000000
        /*00c0*/ 	.short	0x0002
        /*00c2*/ 	.short	0x0010
        /*00c4*/ 	.byte	0x00, 0xf5, 0x21, 0x00


	//----- nvinfo : EIATTR_KPARAM_INFO
	.align		4
.L_85:
        /*00c8*/ 	.byte	0x04, 0x17
        /*00ca*/ 	.short	(.L_87 - .L_86)
.L_86:
        /*00cc*/ 	.word	0x00000000
        /*00d0*/ 	.short	0x0001
        /*00d2*/ 	.short	0x0008
        /*00d4*/ 	.byte	0x00, 0xf5, 0x21, 0x00


	//----- nvinfo : EIATTR_KPARAM_INFO
	.align		4
.L_87:
        /*00d8*/ 	.byte	0x04, 0x17
        /*00da*/ 	.short	(.L_89 - .L_88)
.L_88:
        /*00dc*/ 	.word	0x00000000
        /*00e0*/ 	.short	0x0000
        /*00e2*/ 	.short	0x0000
        /*00e4*/ 	.byte	0x00, 0xf5, 0x21, 0x00


	//----- nvinfo : EIATTR_SPARSE_MMA_MASK
	.align		4
.L_89:
        /*00e8*/ 	.byte	0x03, 0x50
        /*00ea*/ 	.short	0x0000


	//----- nvinfo : EIATTR_MAXREG_COUNT
	.align		4
        /*00ec*/ 	.byte	0x03, 0x1b
        /*00ee*/ 	.short	0x00ff


	//----- nvinfo : EIATTR_MERCURY_ISA_VERSION
	.align		4
        /*00f0*/ 	.byte	0x03, 0x5f
        /*00f2*/ 	.short	0x0101


	//----- nvinfo : EIATTR_VRC_CTA_INIT_COUNT
	.align		4
        /*00f4*/ 	.byte	0x02, 0x4a
	.zero		1
	.zero		1


	//----- nvinfo : EIATTR_EXIT_INSTR_OFFSETS
	.align		4
        /*00f8*/ 	.byte	0x04, 0x1c
        /*00fa*/ 	.short	(.L_91 - .L_90)


	//   ....[0]....
.L_90:
        /*00fc*/ 	.word	0x000000c0


	//   ....[1]....
        /*0100*/ 	.word	0x00000140


	//   ....[2]....
        /*0104*/ 	.word	0x00003ca0


	//----- nvinfo : EIATTR_CBANK_PARAM_SIZE
	.align		4
.L_91:
        /*0108*/ 	.byte	0x03, 0x19
        /*010a*/ 	.short	0x0049


	//----- nvinfo : EIATTR_PARAM_CBANK
	.align		4
        /*010c*/ 	.byte	0x04, 0x0a
        /*010e*/ 	.short	(.L_93 - .L_92)
	.align		4
.L_92:
        /*0110*/ 	.word	index@(.nv.constant0._ZN8fp8_gemm27fp8_indexed_moe_gemm_simpleI6__halfEEvPKT_PK13__nv_fp8_e4m3PKfPKjPS2_iiiiiiiib)
        /*0114*/ 	.short	0x0380
        /*0116*/ 	.short	0x0049


	//----- nvinfo : EIATTR_SW_WAR
	.align		4
.L_93:
        /*0118*/ 	.byte	0x04, 0x36
        /*011a*/ 	.short	(.L_95 - .L_94)
.L_94:
        /*011c*/ 	.word	0x00000008
.L_95:


//--------------------- .nv.info._ZN8fp8_gemm19fp8_matmul_tiled_v2I13__nv_bfloat16Li32ELi32ELi32EEEvPKT_PK13__nv_fp8_e4m3PKfPS2_iiiiii --------------------------
	.section	.nv.info._ZN8fp8_gemm19fp8_matmul_tiled_v2I13__nv_bfloat16Li32ELi32ELi32EEEvPKT_PK13__nv_fp8_e4m3PKfPS2_iiiiii,"",@"SHT_CUDA_INFO"
	.sectionflags	@""
	.align	4


	//----- nvinfo : EIATTR_CUDA_API_VERSION
	.align		4
        /*0000*/ 	.byte	0x04, 0x37
        /*0002*/ 	.short	(.L_97 - .L_96)
.L_96:
        /*0004*/ 	.word	0x00000082


	//----- nvinfo : EIATTR_KPARAM_INFO
	.align		4
.L_97:
        /*0008*/ 	.byte	0x04, 0x17
        /*000a*/ 	.short	(.L_99 - .L_98)
.L_98:
        /*000c*/ 	.word	0x00000000
        /*0010*/ 	.short	0x0009
        /*0012*/ 	.short	0x0034
        /*0014*/ 	.byte	0x00, 0xf0, 0x11, 0x00


	//----- nvinfo : EIATTR_KPARAM_INFO
	.align		4
.L_99:
        /*0018*/ 	.byte	0x04, 0x17
        /*001a*/ 	.short	(.L_101 - .L_100)
.L_100:
        /*001c*/ 	.word	0x00000000
        /*0020*/ 	.short	0x0008
        /*0022*/ 	.short	0x0030
        /*0024*/ 	.byte	0x00, 0xf0, 0x11, 0x00


	//----- nvinfo : EIATTR_KPARAM_INFO
	.align		4
.L_101:
        /*0028*/ 	.byte	0x04, 0x17
        /*002a*/ 	.short	(.L_103 - .L_102)
.L_102:
        /*002c*/ 	.word	0x00000000
        /*0030*/ 	.short	0x0007
        /*0032*/ 	.short	0x002c
        /*0034*/ 	.byte	0x00, 0xf0, 0x11, 0x00


	//----- nvinfo : EIATTR_KPARAM_INFO
	.align		4
.L_103:
        /*0038*/ 	.byte	0x04, 0x17
        /*003a*/ 	.short	(.L_105 - .L_104)
.L_104:
        /*003c*/ 	.word	0x00000000
        /*0040*/ 	.short	0x0006
        /*0042*/ 	.short	0x0028
        /*0044*/ 	.byte	0x00, 0xf0, 0x11, 0x00


	//----- nvinfo : EIATTR_KPARAM_INFO
	.align		4
.L_105:
        /*0048*/ 	.byte	0x04, 0x17
        /*004a*/ 	.short	(.L_107 - .L_106)
.L_106:
        /*004c*/ 	.word	0x00000000
        /*0050*/ 	.short	0x0005
        /*0052*/ 	.short	0x0024
        /*0054*/ 	.byte	0x00, 0xf0, 0x11, 0x00


	//----- nvinfo : EIATTR_KPARAM_INFO
	.align		4
.L_107:
        /*0058*/ 	.byte	0x04, 0x17
        /*005a*/ 	.short	(.L_109 - .L_108)
.L_108:
        /*005c*/ 	.word	0x00000000
        /*0060*/ 	.short	0x0004
        /*0062*/ 	.short	0x0020
        /*0064*/ 	.byte	0x00, 0xf0, 0x11, 0x00


	//----- nvinfo : EIATTR_KPARAM_INFO
	.align		4
.L_109:
        /*0068*/ 	.byte	0x04, 0x17
        /*006a*/ 	.short	(.L_111 - .L_110)
.L_110:
        /*006c*/ 	.word	0x00000000
        /*0070*/ 	.short	0x0003
        /*0072*/ 	.short	0x0018
        /*0074*/ 	.byte	0x00, 0xf5, 0x21, 0x00


	//----- nvinfo : EIATTR_KPARAM_INFO
	.align		4
.L_111:
        /*0078*/ 	.byte	0x04, 0x17
        /*007a*/ 	.short	(.L_113 - .L_112)
.L_112:
        /*007c*/ 	.word	0x00000000
        /*0080*/ 	.short	0x0002
        /*0082*/ 	.short	0x0010
        /*0084*/ 	.byte	0x00, 0xf5, 0x21, 0x00


	//----- nvinfo : EIATTR_KPARAM_INFO
	.align		4
.L_113:
        /*0088*/ 	.byte	0x04, 0x17
        /*008a*/ 	.short	(.L_115 - .L_114)
.L_114:
        /*008c*/ 	.word	0x00000000
        /*0090*/ 	.short	0x0001
        /*0092*/ 	.short	0x0008
        /*0094*/ 	.byte	0x00, 0xf5, 0x21, 0x00


	//----- nvinfo : EIATTR_KPARAM_INFO
	.align		4
.L_115:
        /*0098*/ 	.byte	0x04, 0x17
        /*009a*/ 	.short	(.L_117 - .L_116)
.L_116:
        /*009c*/ 	.word	0x00000000
        /*00a0*/ 	.short	0x0000
        /*00a2*/ 	.short	0x0000
        /*00a4*/ 	.byte	0x00, 0xf5, 0x21, 0x00


	//----- nvinfo : EIATTR_SPARSE_MMA_MASK
	.align		4
.L_117:
        /*00a8*/ 	.byte	0x03, 0x50
        /*00aa*/ 	.short	0x0000


	//----- nvinfo : EIATTR_MAXREG_COUNT
	.align		4
        /*00ac*/ 	.byte	0x03, 0x1b
        /*00ae*/ 	.short	0x00ff


	//----- nvinfo : EIATTR_NUM_BARRIERS
	.align		4
        /*00b0*/ 	.byte	0x02, 0x4c
        /*00b2*/ 	.byte	0x01
	.zero		1


	//----- nvinfo : EIATTR_MERCURY_ISA_VERSION
	.align		4
        /*00b4*/ 	.byte	0x03, 0x5f
        /*00b6*/ 	.short	0x0101


	//----- nvinfo : EIATTR_VRC_CTA_INIT_COUNT
	.align		4
        /*00b8*/ 	.byte	0x02, 0x4a
	.zero		1
	.zero		1


	//----- nvinfo : EIATTR_EXIT_INSTR_OFFSETS
	.align		4
        /*00bc*/ 	.byte	0x04, 0x1c
        /*00be*/ 	.short	(.L_119 - .L_118)


	//   ....[0]....
.L_118:
        /*00c0*/ 	.word	0x00000b50


	//   ....[1]....
        /*00c4*/ 	.word	0x00000bb0


	//----- nvinfo : EIATTR_CRS_STACK_SIZE
	.align		4
.L_119:
        /*00c8*/ 	.byte	0x04, 0x1e
        /*00ca*/ 	.short	(.L_121 - .L_120)
.L_120:
        /*00cc*/ 	.word	0x00000000


	//----- nvinfo : EIATTR_CBANK_PARAM_SIZE
	.align		4
.L_121:
        /*00d0*/ 	.byte	0x03, 0x19
        /*00d2*/ 	.short	0x0038


	//----- nvinfo : EIATTR_PARAM_CBANK
	.align		4
        /*00d4*/ 	.byte	0x04, 0x0a
        /*00d6*/ 	.short	(.L_123 - .L_122)
	.align		4
.L_122:
        /*00d8*/ 	.word	index@(.nv.constant0._ZN8fp8_gemm19fp8_matmul_tiled_v2I13__nv_bfloat16Li32ELi32ELi32EEEvPKT_PK13__nv_fp8_e4m3PKfPS2_iiiiii)
        /*00dc*/ 	.short	0x0380
        /*00de*/ 	.short	0x0038


	//----- nvinfo : EIATTR_SW_WAR
	.align		4
.L_123:
        /*00e0*/ 	.byte	0x04, 0x36
        /*00e2*/ 	.short	(.L_125 - .L_124)
.L_124:
        /*00e4*/ 	.word	0x00000008
.L_125:


//--------------------- .nv.info._ZN8fp8_gemm19fp8_matmul_tiled_v2I6__halfLi32ELi32ELi32EEEvPKT_PK13__nv_fp8_e4m3PKfPS2_iiiiii --------------------------
	.section	.nv.info._ZN8fp8_gemm19fp8_matmul_tiled_v2I6__halfLi32ELi32ELi32EEEvPKT_PK13__nv_fp8_e4m3PKfPS2_iiiiii,"",@"SHT_CUDA_INFO"
	.sectionflags	@""
	.align	4


	//----- nvinfo : EIATTR_CUDA_API_VERSION
	.align		4
        /*0000*/ 	.byte	0x04, 0x37
        /*0002*/ 	.short	(.L_127 - .L_126)
.L_126:
        /*0004*/ 	.word	0x00000082


	//----- nvinfo : EIATTR_KPARAM_INFO
	.align		4
.L_127:
        /*0008*/ 	.byte	0x04, 0x17
        /*000a*/ 	.short	(.L_129 - .L_128)
.L_128:
        /*000c*/ 	.word	0x00000000
        /*0010*/ 	.short	0x0009
        /*0012*/ 	.short	0x0034
        /*0014*/ 	.byte	0x00, 0xf0, 0x11, 0x00


	//----- nvinfo : EIATTR_KPARAM_INFO
	.align		4
.L_129:
        /*0018*/ 	.byte	0x04, 0x17
        /*001a*/ 	.short	(.L_131 - .L_130)
.L_130:
        /*001c*/ 	.word	0x00000000
        /*0020*/ 	.short	0x0008
        /*0022*/ 	.short	0x0030
        /*0024*/ 	.byte	0x00, 0xf0, 0x11, 0x00


	//----- nvinfo : EIATTR_KPARAM_INFO
	.align		4
.L_131:
        /*0028*/ 	.byte	0x04, 0x17
        /*002a*/ 	.short	(.L_133 - .L_132)
.L_132:
        /*002c*/ 	.word	0x00000000
        /*0030*/ 	.short	0x0007
        /*0032*/ 	.short	0x002c
        /*0034*/ 	.byte	0x00, 0xf0, 0x11, 0x00


	//----- nvinfo : EIATTR_KPARAM_INFO
	.align		4
.L_133:
        /*0038*/ 	.byte	0x04, 0x17
        /*003a*/ 	.short	(.L_135 - .L_134)
.L_134:
        /*003c*/ 	.word	0x00000000
        /*0040*/ 	.short	0x0006
        /*0042*/ 	.short	0x0028
        /*0044*/ 	.byte	0x00, 0xf0, 0x11, 0x00


	//----- nvinfo : EIATTR_KPARAM_INFO
	.align		4
.L_135:
        /*0048*/ 	.byte	0x04, 0x17
        /*004a*/ 	.short	(.L_137 - .L_136)
.L_136:
        /*004c*/ 	.word	0x00000000
        /*0050*/ 	.short	0x0005
        /*0052*/ 	.short	0x0024
        /*0054*/ 	.byte	0x00, 0xf0, 0x11, 0x00


	//----- nvinfo : EIATTR_KPARAM_INFO
	.align		4
.L_137:
        /*0058*/ 	.byte	0x04, 0x17
        /*005a*/ 	.short	(.L_139 - .L_138)
.L_138:
        /*005c*/ 	.word	0x00000000
        /*0060*/ 	.short	0x0004
        /*0062*/ 	.short	0x0020
        /*0064*/ 	.byte	0x00, 0xf0, 0x11, 0x00


	//----- nvinfo : EIATTR_KPARAM_INFO
	.align		4
.L_139:
        /*0068*/ 	.byte	0x04, 0x17
        /*006a*/ 	.short	(.L_141 - .L_140)
.L_140:
        /*006c*/ 	.word	0x00000000
        /*0070*/ 	.short	0x0003
        /*0072*/ 	.short	0x0018
        /*0074*/ 	.byte	0x00, 0xf5, 0x21, 0x00


	//----- nvinfo : EIATTR_KPARAM_INFO
	.align		4
.L_141:
        /*0078*/ 	.byte	0x04, 0x17
        /*007a*/ 	.short	(.L_143 - .L_142)
.L_142:
        /*007c*/ 	.word	0x00000000
        /*0080*/ 	.short	0x0002
        /*0082*/ 	.short	0x0010
        /*0084*/ 	.byte	0x00, 0xf5, 0x21, 0x00


	//----- nvinfo : EIATTR_KPARAM_INFO
	.align		4
.L_143:
        /*0088*/ 	.byte	0x04, 0x17
        /*008a*/ 	.short	(.L_145 - .L_144)
.L_144:
        /*008c*/ 	.word	0x00000000
        /*0090*/ 	.short	0x0001
        /*0092*/ 	.short	0x0008
        /*0094*/ 	.byte	0x00, 0xf5, 0x21, 0x00


	//----- nvinfo : EIATTR_KPARAM_INFO
	.align		4
.L_145:
        /*0098*/ 	.byte	0x04, 0x17
        /*009a*/ 	.short	(.L_147 - .L_146)
.L_146:
        /*009c*/ 	.word	0x00000000
        /*00a0*/ 	.short	0x0000
        /*00a2*/ 	.short	0x0000
        /*00a4*/ 	.byte	0x00, 0xf5, 0x21, 0x00


	//----- nvinfo : EIATTR_SPARSE_MMA_MASK
	.align		4
.L_147:
        /*00a8*/ 	.byte	0x03, 0x50
        /*00aa*/ 	.short	0x0000


	//----- nvinfo : EIATTR_MAXREG_COUNT
	.align		4
        /*00ac*/ 	.byte	0x03, 0x1b
        /*00ae*/ 	.short	0x00ff


	//----- nvinfo : EIATTR_NUM_BARRIERS
	.align		4
        /*00b0*/ 	.byte	0x02, 0x4c
        /*00b2*/ 	.byte	0x01
	.zero		1


	//----- nvinfo : EIATTR_MERCURY_ISA_VERSION
	.align		4
        /*00b4*/ 	.byte	0x03, 0x5f
        /*00b6*/ 	.short	0x0101


	//----- nvinfo : EIATTR_VRC_CTA_INIT_COUNT
	.align		4
        /*00b8*/ 	.byte	0x02, 0x4a
	.zero		1
	.zero		1


	//----- nvinfo : EIATTR_EXIT_INSTR_OFFSETS
	.align		4
        /*00bc*/ 	.byte	0x04, 0x1c
        /*00be*/ 	.short	(.L_149 - .L_148)


	//   ....[0]....
.L_148:
        /*00c0*/ 	.word	0x00000b50


	//   ....[1]....
        /*00c4*/ 	.word	0x00000bb0


	//----- nvinfo : EIATTR_CRS_STACK_SIZE
	.align		4
.L_149:
        /*00c8*/ 	.byte	0x04, 0x1e
        /*00ca*/ 	.short	(.L_151 - .L_150)
.L_150:
        /*00cc*/ 	.word	0x00000000


	//----- nvinfo : EIATTR_CBANK_PARAM_SIZE
	.align		4
.L_151:
        /*00d0*/ 	.byte	0x03, 0x19
        /*00d2*/ 	.short	0x0038


	//----- nvinfo : EIATTR_PARAM_CBANK
	.align		4
        /*00d4*/ 	.byte	0x04, 0x0a
        /*00d6*/ 	.short	(.L_153 - .L_152)
	.align		4
.L_152:
        /*00d8*/ 	.word	index@(.nv.constant0._ZN8fp8_gemm19fp8_matmul_tiled_v2I6__halfLi32ELi32ELi32EEEvPKT_PK13__nv_fp8_e4m3PKfPS2_iiiiii)
        /*00dc*/ 	.short	0x0380
        /*00de*/ 	.short	0x0038


	//----- nvinfo : EIATTR_SW_WAR
	.align		4
.L_153:
        /*00e0*/ 	.byte	0x04, 0x36
        /*00e2*/ 	.short	(.L_155 - .L_154)
.L_154:
        /*00e4*/ 	.word	0x00000008
.L_155:


//--------------------- .nv.callgraph             --------------------------
	.section	.nv.callgraph,"",@"SHT_CUDA_CALLGRAPH"
	.align	4
	.sectionentsize	8
	.align		4
        /*0000*/ 	.word	0x00000000
	.align		4
        /*0004*/ 	.word	0xffffffff
	.align		4
        /*0008*/ 	.word	0x00000000
	.align		4
        /*000c*/ 	.word	0xfffffffe
	.align		4
        /*0010*/ 	.word	0x00000000
	.align		4
        /*0014*/ 	.word	0xfffffffd
	.align		4
        /*0018*/ 	.word	0x00000000
	.align		4
        /*001c*/ 	.word	0xfffffffc


//--------------------- .text._ZN8fp8_gemm27fp8_indexed_moe_gemm_simpleI13__nv_bfloat16EEvPKT_PK13__nv_fp8_e4m3PKfPKjPS2_iiiiiiiib --------------------------
	.section	.text._ZN8fp8_gemm27fp8_indexed_moe_gemm_simpleI13__nv_bfloat16EEvPKT_PK13__nv_fp8_e4m3PKfPKjPS2_iiiiiiiib,"ax",@progbits
	.align	128
        .global         _ZN8fp8_gemm27fp8_indexed_moe_gemm_simpleI13__nv_bfloat16EEvPKT_PK13__nv_fp8_e4m3PKfPKjPS2_iiiiiiiib
        .type           _ZN8fp8_gemm27fp8_indexed_moe_gemm_simpleI13__nv_bfloat16EEvPKT_PK13__nv_fp8_e4m3PKfPKjPS2_iiiiiiiib,@function
        .size           _ZN8fp8_gemm27fp8_indexed_moe_gemm_simpleI13__nv_bfloat16EEvPKT_PK13__nv_fp8_e4m3PKfPKjPS2_iiiiiiiib,(.L_x_62 - _ZN8fp8_gemm27fp8_indexed_moe_gemm_simpleI13__nv_bfloat16EEvPKT_PK13__nv_fp8_e4m3PKfPKjPS2_iiiiiiiib)
        .other          _ZN8fp8_gemm27fp8_indexed_moe_gemm_simpleI13__nv_bfloat16EEvPKT_PK13__nv_fp8_e4m3PKfPKjPS2_iiiiiiiib,@"STO_CUDA_ENTRY STV_DEFAULT"
_ZN8fp8_gemm27fp8_indexed_moe_gemm_simpleI13__nv_bfloat16EEvPKT_PK13__nv_fp8_e4m3PKfPKjPS2_iiiiiiiib:
.text._ZN8fp8_gemm27fp8_indexed_moe_gemm_simpleI13__nv_bfloat16EEvPKT_PK13__nv_fp8_e4m3PKfPKjPS2_iiiiiiiib:
[----:B------:R-:W-:Y:S01]  /*0000*/  LDC R1, c[0x0][0x37c] ;  /* 0x0000df00ff017b82 */ /* 0x000fe20000000800 */
[----:B------:R-:W0:Y:S07]  /*0010*/  S2R R12, SR_CTAID.Y ;  /* 0x00000000000c7919 */ /* 0x000e2e0000002600 */
[----:B------:R-:W0:Y:S01]  /*0020*/  LDC.64 R22, c[0x0][0x3a8] ;  /* 0x0000ea00ff167b82 */ /* 0x000e220000000a00 */
[----:B------:R-:W1:Y:S07]  /*0030*/  S2R R11, SR_TID.X ;  /* 0x00000000000b7919 */ /* 0x000e6e0000002100 */
[----:B------:R-:W1:Y:S08]  /*0040*/  S2UR UR4, SR_CTAID.X ;  /* 0x00000000000479c3 */ /* 0x000e700000002500 */
[----:B------:R-:W1:Y:S08]  /*0050*/  LDC R10, c[0x0][0x360] ;  /* 0x0000d800ff0a7b82 */ /* 0x000e700000000800 */
[----:B------:R-:W2:Y:S01]  /*0060*/  S2UR UR7, SR_CTAID.Z ;  /* 0x00000000000779c3 */ /* 0x000ea20000002700 */
[----:B0-----:R-:W-:-:S07]  /*0070*/  ISETP.GE.AND P0, PT, R12, R23, PT ;  /* 0x000000170c00720c */ /* 0x001fce0003f06270 */
[----:B------:R-:W0:Y:S01]  /*0080*/  LDC R2, c[0x0][0x3b4] ;  /* 0x0000ed00ff027b82 */ /* 0x000e220000000800 */
[----:B-1----:R-:W-:Y:S01]  /*0090*/  IMAD R10, R10, UR4, R11 ;  /* 0x000000040a0a7c24 */ /* 0x002fe2000f8e020b */
[----:B--2---:R-:W-:-:S04]  /*00a0*/  ISETP.LE.OR P0, PT, R22, UR7, P0 ;  /* 0x0000000716007c0c */ /* 0x004fc80008703670 */
[----:B0-----:R-:W-:-:S13]  /*00b0*/  ISETP.GE.OR P0, PT, R10, R2, P0 ;  /* 0x000000020a00720c */ /* 0x001fda0000706670 */
[----:B------:R-:W-:Y:S05]  /*00c0*/  @P0 EXIT ;  /* 0x000000000000094d */ /* 0x000fea0003800000 */
[----:B------:R-:W0:Y:S01]  /*00d0*/  LDC.64 R4, c[0x0][0x398] ;  /* 0x0000e600ff047b82 */ /* 0x000e220000000a00 */
[----:B------:R-:W1:Y:S01]  /*00e0*/  LDCU.64 UR8, c[0x0][0x358] ;  /* 0x00006b00ff0877ac */ /* 0x000e620008000a00 */
[----:B------:R-:W-:Y:S01]  /*00f0*/  IMAD R3, R23, UR7, R12 ;  /* 0x0000000717037c24 */ /* 0x000fe2000f8e020c */
[----:B------:R-:W2:Y:S03]  /*0100*/  LDCU UR4, c[0x0][0x3b0] ;  /* 0x00007600ff0477ac */ /* 0x000ea60008000800 */
[----:B0-----:R-:W-:-:S05]  /*0110*/  IMAD.WIDE.U32 R4, R3, 0x4, R4 ;  /* 0x0000000403047825 */ /* 0x001fca00078e0004 */
[----:B-1----:R-:W2:Y:S02]  /*0120*/  LDG.E.CONSTANT R19, desc[UR8][R4.64] ;  /* 0x0000000804137981 */ /* 0x002ea4000c1e9900 */
[----:B--2---:R-:W-:-:S13]  /*0130*/  ISETP.GE.U32.AND P0, PT, R19, UR4, PT ;  /* 0x0000000413007c0c */ /* 0x004fda000bf06070 */
[----:B------:R-:W-:Y:S05]  /*0140*/  @P0 EXIT ;  /* 0x000000000000094d */ /* 0x000fea0003800000 */
[----:B------:R-:W0:Y:S01]  /*0150*/  LDC R21, c[0x0][0x3c0] ;  /* 0x0000f000ff157b82 */ /* 0x000e220000000800 */
[----:B------:R-:W1:Y:S01]  /*0160*/  LDCU UR12, c[0x0][0x3bc] ;  /* 0x00007780ff0c77ac */ /* 0x000e620008000800 */
[----:B------:R-:W-:Y:S01]  /*0170*/  SHF.R.S32.HI R11, RZ, 0x1f, R10 ;  /* 0x0000001fff0b7819 */ /* 0x000fe2000001140a */
[----:B------:R-:W2:Y:S05]  /*0180*/  LDCU.U8 UR4, c[0x0][0x3c8] ;  /* 0x00007900ff0477ac */ /* 0x000eaa0008000000 */
[----:B------:R-:W3:Y:S01]  /*0190*/  LDC.64 R8, c[0x0][0x388] ;  /* 0x0000e200ff087b82 */ /* 0x000ee20000000a00 */
[----:B------:R-:W4:Y:S01]  /*01a0*/  LDCU UR6, c[0x0][0x3b8] ;  /* 0x00007700ff0677ac */ /* 0x000f220008000800 */
[----:B--2---:R-:W-:Y:S01]  /*01b0*/  UPRMT UR4, UR4, 0x8880, URZ ;  /* 0x0000888004047896 */ /* 0x004fe200080000ff */
[----:B0-----:R-:W-:-:S02]  /*01c0*/  IABS R16, R21 ;  /* 0x0000001500107213 */ /* 0x001fc40000000000 */
[----:B------:R-:W-:Y:S01]  /*01d0*/  IADD3 R0, PT, PT, R2, -0x1, R21 ;  /* 0xffffffff02007810 */ /* 0x000fe20007ffe015 */
[----:B------:R-:W-:Y:S01]  /*01e0*/  UISETP.NE.AND UP0, UPT, UR4, URZ, UPT ;  /* 0x000000ff0400728c */ /* 0x000fe2000bf05270 */
[----:B------:R-:W0:Y:S01]  /*01f0*/  I2F.RP R3, R16 ;  /* 0x0000001000037306 */ /* 0x000e220000209400 */
[-C--:B------:R-:W-:Y:S01]  /*0200*/  LOP3.LUT R15, RZ, R21.reuse, RZ, 0x33, !PT ;  /* 0x00000015ff0f7212 */ /* 0x080fe200078e33ff */
[----:B----4-:R-:W-:Y:S01]  /*0210*/  USHF.R.S32.HI UR5, URZ, 0x1f, UR6 ;  /* 0x0000001fff057899 */ /* 0x010fe20008011406 */
[----:B------:R-:W-:Y:S02]  /*0220*/  IABS R6, R0 ;  /* 0x0000000000067213 */ /* 0x000fe40000000000 */
[----:B------:R-:W-:-:S04]  /*0230*/  LOP3.LUT R0, R0, R21, RZ, 0x3c, !PT ;  /* 0x0000001500007212 */ /* 0x000fc800078e3cff */
[----:B------:R-:W-:Y:S01]  /*0240*/  ISETP.GE.AND P2, PT, R0, RZ, PT ;  /* 0x000000ff0000720c */ /* 0x000fe20003f46270 */
[----:B0-----:R-:W0:Y:S02]  /*0250*/  MUFU.RCP R3, R3 ;  /* 0x0000000300037308 */ /* 0x001e240000001000 */
[----:B0-----:R-:W-:-:S06]  /*0260*/  VIADD R4, R3, 0xffffffe ;  /* 0x0ffffffe03047836 */ /* 0x001fcc0000000000 */
[----:B------:R0:W2:Y:S02]  /*0270*/  F2I.FTZ.U32.TRUNC.NTZ R5, R4 ;  /* 0x0000000400057305 */ /* 0x0000a4000021f000 */
[----:B0-----:R-:W-:Y:S02]  /*0280*/  HFMA2 R4, -RZ, RZ, 0, 0 ;  /* 0x00000000ff047431 */ /* 0x001fe400000001ff */
[----:B--2---:R-:W-:-:S04]  /*0290*/  IMAD.MOV R17, RZ, RZ, -R5 ;  /* 0x000000ffff117224 */ /* 0x004fc800078e0a05 */
[----:B------:R-:W-:-:S04]  /*02a0*/  IMAD R17, R17, R16, RZ ;  /* 0x0000001011117224 */ /* 0x000fc800078e02ff */
[----:B------:R-:W-:Y:S01]  /*02b0*/  IMAD.HI.U32 R17, R5, R17, R4 ;  /* 0x0000001105117227 */ /* 0x000fe200078e0004 */
[----:B------:R-:W-:-:S03]  /*02c0*/  SHF.R.S32.HI R4, RZ, 0x1f, R2 ;  /* 0x0000001fff047819 */ /* 0x000fc60000011402 */
[----:B------:R-:W-:-:S04]  /*02d0*/  IMAD.MOV.U32 R5, RZ, RZ, R6 ;  /* 0x000000ffff057224 */ /* 0x000fc800078e0006 */
[----:B------:R-:W-:-:S04]  /*02e0*/  IMAD.HI.U32 R3, R17, R5, RZ ;  /* 0x0000000511037227 */ /* 0x000fc800078e00ff */
[----:B------:R-:W-:-:S04]  /*02f0*/  IMAD.MOV R6, RZ, RZ, -R3 ;  /* 0x000000ffff067224 */ /* 0x000fc800078e0a03 */
[C---:B------:R-:W-:Y:S02]  /*0300*/  IMAD R5, R16.reuse, R6, R5 ;  /* 0x0000000610057224 */ /* 0x040fe400078e0205 */
[----:B------:R-:W0:Y:S03]  /*0310*/  LDC.64 R6, c[0x0][0x390] ;  /* 0x0000e400ff067b82 */ /* 0x000e260000000a00 */
[----:B------:R-:W-:-:S13]  /*0320*/  ISETP.GT.U32.AND P1, PT, R16, R5, PT ;  /* 0x000000051000720c */ /* 0x000fda0003f24070 */
[----:B------:R-:W-:Y:S01]  /*0330*/  @!P1 IADD3 R5, PT, PT, R5, -R16, RZ ;  /* 0x8000001005059210 */ /* 0x000fe20007ffe0ff */
[----:B------:R-:W-:-:S03]  /*0340*/  @!P1 VIADD R3, R3, 0x1 ;  /* 0x0000000103039836 */ /* 0x000fc60000000000 */
[----:B------:R-:W-:-:S13]  /*0350*/  ISETP.GE.U32.AND P0, PT, R5, R16, PT ;  /* 0x000000100500720c */ /* 0x000fda0003f06070 */
[----:B------:R-:W-:Y:S01]  /*0360*/  @P0 VIADD R3, R3, 0x1 ;  /* 0x0000000103030836 */ /* 0x000fe20000000000 */
[----:B------:R-:W-:-:S04]  /*0370*/  ISETP.NE.AND P0, PT, R21, RZ, PT ;  /* 0x000000ff1500720c */ /* 0x000fc80003f05270 */
[----:B------:R-:W-:-:S04]  /*0380*/  @!P2 IADD3 R3, PT, PT, -R3, RZ, RZ ;  /* 0x000000ff0303a210 */ /* 0x000fc80007ffe1ff */
[----:B------:R-:W-:Y:S01]  /*0390*/  SEL R0, R15, R3, !P0 ;  /* 0x000000030f007207 */ /* 0x000fe20004000000 */
[----:B------:R-:W-:-:S04]  /*03a0*/  IMAD.WIDE.U32 R2, R19, R2, R10 ;  /* 0x0000000213027225 */ /* 0x000fc800078e000a */
[----:B-1----:R-:W-:Y:S02]  /*03b0*/  IMAD R0, R0, UR12, RZ ;  /* 0x0000000c00007c24 */ /* 0x002fe4000f8e02ff */
[----:B------:R-:W-:Y:S02]  /*03c0*/  IMAD R4, R19, R4, R3 ;  /* 0x0000000413047224 */ /* 0x000fe400078e0203 */
[----:B---3--:R-:W-:Y:S01]  /*03d0*/  IMAD.WIDE.U32 R8, R2, UR6, R8 ;  /* 0x0000000602087c25 */ /* 0x008fe2000f8e0008 */
[----:B------:R-:W-:-:S03]  /*03e0*/  SHF.R.S32.HI R14, RZ, 0x1f, R0 ;  /* 0x0000001fff0e7819 */ /* 0x000fc60000011400 */
[----:B------:R-:W-:Y:S02]  /*03f0*/  IMAD R3, R4, UR6, RZ ;  /* 0x0000000604037c24 */ /* 0x000fe4000f8e02ff */
[----:B------:R-:W-:-:S04]  /*0400*/  IMAD.WIDE.U32 R4, R0, R19, RZ ;  /* 0x0000001300047225 */ /* 0x000fc800078e00ff */
[----:B------:R-:W-:Y:S01]  /*0410*/  IMAD R19, R14, R19, RZ ;  /* 0x000000130e137224 */ /* 0x000fe200078e02ff */
[----:B0-----:R-:W-:Y:S01]  /*0420*/  LEA R6, P1, R4, R6, 0x2 ;  /* 0x0000000604067211 */ /* 0x001fe200078210ff */
[----:B------:R-:W-:Y:S02]  /*0430*/  IMAD R3, R2, UR5, R3 ;  /* 0x0000000502037c24 */ /* 0x000fe4000f8e0203 */
[----:B------:R-:W-:Y:S02]  /*0440*/  IMAD.IADD R0, R5, 0x1, R19 ;  /* 0x0000000105007824 */ /* 0x000fe400078e0213 */
[----:B------:R-:W-:-:S03]  /*0450*/  IMAD.IADD R5, R9, 0x1, R3 ;  /* 0x0000000109057824 */ /* 0x000fc600078e0203 */
[----:B------:R-:W-:Y:S02]  /*0460*/  LEA.HI.X R7, R4, R7, R0, 0x2, P1 ;  /* 0x0000000704077211 */ /* 0x000fe400008f1400 */
[----:B------:R-:W-:Y:S01]  /*0470*/  MOV R4, R8 ;  /* 0x0000000800047202 */ /* 0x000fe20000000f00 */
[----:B------:R-:W-:Y:S06]  /*0480*/  BRA.U !UP0, `(.L_x_0) ;  /* 0x00000001081c7547 */ /* 0x000fec000b800000 */
[----:B------:R-:W-:Y:S02]  /*0490*/  IMAD.MOV.U32 R13, RZ, RZ, RZ ;  /* 0x000000ffff0d7224 */ /* 0x000fe400078e00ff */
[----:B------:R-:W-:-:S04]  /*04a0*/  IMAD.WIDE.U32 R2, R23, UR7, R12 ;  /* 0x0000000717027c25 */ /* 0x000fc8000f8e000c */
[----:B------:R-:W-:Y:S02]  /*04b0*/  IMAD R3, R3, UR6, RZ ;  /* 0x0000000603037c24 */ /* 0x000fe4000f8e02ff */
[----:B------:R-:W-:-:S04]  /*04c0*/  IMAD.WIDE.U32 R18, R2, UR6, RZ ;  /* 0x0000000602127c25 */ /* 0x000fc8000f8e00ff */
[----:B------:R-:W-:-:S04]  /*04d0*/  IMAD R3, R2, UR5, R3 ;  /* 0x0000000502037c24 */ /* 0x000fc8000f8e0203 */
[----:B------:R-:W-:Y:S01]  /*04e0*/  IMAD.IADD R0, R19, 0x1, R3 ;  /* 0x0000000113007824 */ /* 0x000fe200078e0203 */
[----:B------:R-:W-:Y:S06]  /*04f0*/  BRA `(.L_x_1) ;  /* 0x00000000001c7947 */ /* 0x000fec0003800000 */
.L_x_0:
[----:B------:R-:W-:Y:S02]  /*0500*/  UIMAD.WIDE.U32 UR10, UR7, UR6, URZ ;  /* 0x00000006070a72a5 */ /* 0x000fe4000f8e00ff */
[----:B------:R-:W-:-:S04]  /*0510*/  UIMAD UR4, UR5, UR7, URZ ;  /* 0x00000007050472a4 */ /* 0x000fc8000f8e02ff */
[----:B------:R-:W-:Y:S01]  /*0520*/  UIADD3 UR4, UPT, UPT, UR11, UR4, URZ ;  /* 0x000000040b047290 */ /* 0x000fe2000fffe0ff */
[----:B------:R-:W-:Y:S01]  /*0530*/  MOV R2, UR10 ;  /* 0x0000000a00027c02 */ /* 0x000fe20008000f00 */
[----:B------:R-:W-:-:S04]  /*0540*/  IMAD.U32 R3, RZ, RZ, UR11 ;  /* 0x0000000bff037e24 */ /* 0x000fc8000f8e00ff */
[----:B------:R-:W-:Y:S01]  /*0550*/  IMAD.MOV.U32 R18, RZ, RZ, R2 ;  /* 0x000000ffff127224 */ /* 0x000fe200078e0002 */
[----:B------:R-:W-:-:S07]  /*0560*/  MOV R0, UR4 ;  /* 0x0000000400007c02 */ /* 0x000fce0008000f00 */
.L_x_1:
[----:B------:R-:W0:Y:S01]  /*0570*/  LDC.64 R2, c[0x0][0x380] ;  /* 0x0000e000ff027b82 */ /* 0x000e220000000a00 */
[----:B------:R-:W-:Y:S01]  /*0580*/  UISETP.GE.AND UP0, UPT, UR6, 0x4, UPT ;  /* 0x000000040600788c */ /* 0x000fe2000bf06270 */
[----:B------:R-:W-:Y:S01]  /*0590*/  IMAD.MOV.U32 R20, RZ, RZ, RZ ;  /* 0x000000ffff147224 */ /* 0x000fe200078e00ff */
[----:B0-----:R-:W-:-:S04]  /*05a0*/  LEA R2, P1, R18, R2, 0x1 ;  /* 0x0000000212027211 */ /* 0x001fc800078208ff */
[----:B------:R-:W-:Y:S01]  /*05b0*/  LEA.HI.X R3, R18, R3, R0, 0x1, P1 ;  /* 0x0000000312037211 */ /* 0x000fe200008f0c00 */
[----:B------:R-:W-:Y:S01]  /*05c0*/  IMAD.MOV.U32 R0, RZ, RZ, -0x1 ;  /* 0xffffffffff007424 */ /* 0x000fe200078e00ff */
[----:B------:R-:W-:Y:S01]  /*05d0*/  CS2R R18, SRZ ;  /* 0x0000000000127805 */ /* 0x000fe2000001ff00 */
[----:B------:R-:W-:Y:S06]  /*05e0*/  BRA.U !UP0, `(.L_x_2) ;  /* 0x0000001908847547 */ /* 0x000fec000b800000 */
[----:B------:R-:W-:Y:S01]  /*05f0*/  UIADD3 UR4, UPT, UPT, UR6, -0x4, URZ ;  /* 0xfffffffc06047890 */ /* 0x000fe2000fffe0ff */
[----:B------:R-:W-:Y:S02]  /*0600*/  MOV R0, 0xffffffff ;  /* 0xffffffff00007802 */ /* 0x000fe40000000f00 */
[----:B------:R-:W-:Y:S01]  /*0610*/  CS2R R18, SRZ ;  /* 0x0000000000127805 */ /* 0x000fe2000001ff00 */
[----:B------:R-:W-:Y:S01]  /*0620*/  IMAD.MOV.U32 R20, RZ, RZ, RZ ;  /* 0x000000ffff147224 */ /* 0x000fe200078e00ff */
[----:B------:R-:W-:-:S09]  /*0630*/  UISETP.GE.U32.AND UP0, UPT, UR4, 0x4, UPT ;  /* 0x000000040400788c */ /* 0x000fd2000bf06070 */
[----:B------:R-:W-:Y:S05]  /*0640*/  BRA.U !UP0, `(.L_x_3) ;  /* 0x0000001108fc7547 */ /* 0x000fea000b800000 */
[----:B------:R-:W0:Y:S01]  /*0650*/  LDC R22, c[0x0][0x3c4] ;  /* 0x0000f100ff167b82 */ /* 0x000e220000000800 */
[----:B------:R1:W5:Y:S04]  /*0660*/  LDG.E.U8.CONSTANT R27, desc[UR8][R4.64+0x1] ;  /* 0x00000108041b7981 */ /* 0x000368000c1e9100 */
[----:B------:R1:W5:Y:S04]  /*0670*/  LDG.E.U16.CONSTANT R24, desc[UR8][R2.64+0x2] ;  /* 0x0000020802187981 */ /* 0x000368000c1e9500 */
[----:B------:R1:W5:Y:S01]  /*0680*/  LDG.E.U8.CONSTANT R23, desc[UR8][R4.64] ;  /* 0x0000000804177981 */ /* 0x000362000c1e9100 */
[----:B------:R-:W-:Y:S01]  /*0690*/  HFMA2 R18, -RZ, RZ, 0, 0 ;  /* 0x00000000ff127431 */ /* 0x000fe200000001ff */
[----:B0-----:R-:W-:-:S02]  /*06a0*/  IABS R0, R22 ;  /* 0x0000001600007213 */ /* 0x001fc40000000000 */
[-C--:B------:R-:W-:Y:S02]  /*06b0*/  IABS R14, R22.reuse ;  /* 0x00000016000e7213 */ /* 0x080fe40000000000 */
[----:B------:R-:W-:Y:S01]  /*06c0*/  ISETP.GE.AND P3, PT, R22, RZ, PT ;  /* 0x000000ff1600720c */ /* 0x000fe20003f66270 */
[----:B------:R-:W-:Y:S01]  /*06d0*/  IMAD.MOV R19, RZ, RZ, -R0 ;  /* 0x000000ffff137224 */ /* 0x000fe200078e0a00 */
[----:B------:R-:W-:Y:S01]  /*06e0*/  ISETP.GT.U32.AND P2, PT, R14, RZ, PT ;  /* 0x000000ff0e00720c */ /* 0x000fe20003f44070 */
[----:B------:R-:W-:Y:S01]  /*06f0*/  IMAD.MOV.U32 R0, RZ, RZ, -0x1 ;  /* 0xffffffffff007424 */ /* 0x000fe200078e00ff */
[----:B------:R-:W-:Y:S02]  /*0700*/  LOP3.LUT R20, RZ, R22, RZ, 0x33, !PT ;  /* 0x00000016ff147212 */ /* 0x000fe400078e33ff */
[----:B------:R-:W-:-:S04]  /*0710*/  SEL R19, R19, RZ, !P2 ;  /* 0x000000ff13137207 */ /* 0x000fc80005000000 */
[----:B------:R-:W-:Y:S02]  /*0720*/  ISETP.GE.U32.AND P1, PT, R19, R14, PT ;  /* 0x0000000e1300720c */ /* 0x000fe40003f26070 */
[----:B------:R-:W-:-:S11]  /*0730*/  SEL R19, RZ, 0x1, P2 ;  /* 0x00000001ff137807 */ /* 0x000fd60001000000 */
[----:B------:R-:W-:Y:S02]  /*0740*/  @P1 IADD3 R19, PT, PT, R19, 0x1, RZ ;  /* 0x0000000113131810 */ /* 0x000fe40007ffe0ff */
[----:B------:R-:W-:-:S03]  /*0750*/  ISETP.NE.AND P1, PT, R22, RZ, PT ;  /* 0x000000ff1600720c */ /* 0x000fc60003f25270 */
[----:B------:R-:W-:-:S05]  /*0760*/  @!P3 IMAD.MOV R19, RZ, RZ, -R19 ;  /* 0x000000ffff13b224 */ /* 0x000fca00078e0a13 */
[----:B------:R-:W-:-:S04]  /*0770*/  SEL R26, R20, R19, !P1 ;  /* 0x00000013141a7207 */ /* 0x000fc80004800000 */
[----:B------:R-:W-:-:S13]  /*0780*/  ISETP.NE.AND P2, PT, R26, -0x1, PT ;  /* 0xffffffff1a00780c */ /* 0x000fda0003f45270 */
[----:B-1----:R-:W-:Y:S05]  /*0790*/  @!P2 BRA `(.L_x_4) ;  /* 0x000000000044a947 */ /* 0x002fea0003800000 */
[----:B------:R-:W-:-:S05]  /*07a0*/  IABS R19, R10 ;  /* 0x0000000a00137213 */ /* 0x000fca0000000000 */
[----:B------:R-:W-:-:S04]  /*07b0*/  IMAD.HI.U32 R17, R17, R19, RZ ;  /* 0x0000001311117227 */ /* 0x000fc800078e00ff */
[----:B------:R-:W-:-:S04]  /*07c0*/  IMAD.MOV R0, RZ, RZ, -R17 ;  /* 0x000000ffff007224 */ /* 0x000fc800078e0a11 */
[----:B------:R-:W-:Y:S01]  /*07d0*/  IMAD R19, R16, R0, R19 ;  /* 0x0000000010137224 */ /* 0x000fe200078e0213 */
[----:B------:R-:W-:-:S04]  /*07e0*/  LOP3.LUT R0, R10, R21, RZ, 0x3c, !PT ;  /* 0x000000150a007212 */ /* 0x000fc800078e3cff */
[----:B------:R-:W-:Y:S02]  /*07f0*/  ISETP.GT.U32.AND P3, PT, R16, R19, PT ;  /* 0x000000131000720c */ /* 0x000fe40003f64070 */
[----:B------:R-:W-:-:S11]  /*0800*/  ISETP.GE.AND P4, PT, R0, RZ, PT ;  /* 0x000000ff0000720c */ /* 0x000fd60003f86270 */
[----:B------:R-:W-:Y:S01]  /*0810*/  @!P3 IMAD.IADD R19, R19, 0x1, -R16 ;  /* 0x000000011313b824 */ /* 0x000fe200078e0a10 */
[----:B------:R-:W-:-:S04]  /*0820*/  @!P3 IADD3 R17, PT, PT, R17, 0x1, RZ ;  /* 0x000000011111b810 */ /* 0x000fc80007ffe0ff */
[----:B------:R-:W-:-:S13]  /*0830*/  ISETP.GE.U32.AND P2, PT, R19, R16, PT ;  /* 0x000000101300720c */ /* 0x000fda0003f46070 */
[----:B------:R-:W-:-:S04]  /*0840*/  @P2 VIADD R17, R17, 0x1 ;  /* 0x0000000111112836 */ /* 0x000fc80000000000 */
[----:B------:R-:W-:-:S05]  /*0850*/  @!P4 IMAD.MOV R17, RZ, RZ, -R17 ;  /* 0x000000ffff11c224 */ /* 0x000fca00078e0a11 */
[----:B------:R-:W-:-:S05]  /*0860*/  SEL R17, R15, R17, !P0 ;  /* 0x000000110f117207 */ /* 0x000fca0004000000 */
[----:B------:R-:W-:-:S04]  /*0870*/  IMAD R17, R17, UR12, R26 ;  /* 0x0000000c11117c24 */ /* 0x000fc8000f8e021a */
[----:B------:R-:W-:-:S06]  /*0880*/  IMAD.WIDE R18, R17, 0x4, R6 ;  /* 0x0000000411127825 */ /* 0x000fcc00078e0206 */
[----:B------:R0:W5:Y:S01]  /*0890*/  LDG.E.CONSTANT R18, desc[UR8][R18.64] ;  /* 0x0000000812127981 */ /* 0x000162000c1e9900 */
[----:B------:R-:W-:-:S07]  /*08a0*/  MOV R0, R26 ;  /* 0x0000001a00007202 */ /* 0x000fce0000000f00 */
.L_x_4:
[----:B------:R-:W2:Y:S04]  /*08b0*/  LDG.E.U16.CONSTANT R16, desc[UR8][R2.64] ;  /* 0x0000000802107981 */ /* 0x000ea8000c1e9500 */
[----:B------:R-:W3:Y:S04]  /*08c0*/  LDG.E.U8.CONSTANT R25, desc[UR8][R4.64+0x2] ;  /* 0x0000020804197981 */ /* 0x000ee8000c1e9100 */
[----:B------:R-:W4:Y:S01]  /*08d0*/  LDG.E.U8.CONSTANT R26, desc[UR8][R4.64+0x3] ;  /* 0x00000308041a7981 */ /* 0x000f22000c1e9100 */
[----:B-----5:R-:W-:Y:S02]  /*08e0*/  F2FP.F16.E4M3.UNPACK_B R27, R27 ;  /* 0x0000001bff1b723e */ /* 0x020fe400020006ff */
[----:B------:R-:W-:Y:S01]  /*08f0*/  IABS R29, R22 ;  /* 0x00000016001d7213 */ /* 0x000fe20000000000 */
[----:B0-----:R0:W5:Y:S01]  /*0900*/  LDG.E.U16.CONSTANT R19, desc[UR8][R2.64+0x4] ;  /* 0x0000040802137981 */ /* 0x001162000c1e9500 */
[----:B------:R-:W-:Y:S01]  /*0910*/  IMAD.U32 R17, R24, 0x10000, RZ ;  /* 0x0001000018117824 */ /* 0x000fe200078e00ff */
[----:B------:R-:W-:Y:S01]  /*0920*/  F2FP.F16.E4M3.UNPACK_B R23, R23 ;  /* 0x00000017ff17723e */ /* 0x000fe200020006ff */
[----:B------:R-:W-:Y:S01]  /*0930*/  HADD2.F32 R27, -RZ, R27.H0_H0 ;  /* 0x2000001bff1b7230 */ /* 0x000fe20000004100 */
[----:B------:R-:W-:Y:S01]  /*0940*/  LOP3.LUT R22, R22, 0x4, RZ, 0x3c, !PT ;  /* 0x0000000416167812 */ /* 0x000fe200078e3cff */
[----:B------:R-:W-:-:S02]  /*0950*/  IMAD.MOV.U32 R24, RZ, RZ, R29 ;  /* 0x000000ffff187224 */ /* 0x000fc400078e001d */
[----:B------:R-:W-:Y:S02]  /*0960*/  HADD2.F32 R23, -RZ, R23.H0_H0 ;  /* 0x20000017ff177230 */ /* 0x000fe40000004100 */
[----:B------:R-:W-:Y:S01]  /*0970*/  FMUL R28, R18, R27 ;  /* 0x0000001b121c7220 */ /* 0x000fe20000400000 */
[----:B------:R-:W-:-:S03]  /*0980*/  ISETP.GE.AND P4, PT, R22, RZ, PT ;  /* 0x000000ff1600720c */ /* 0x000fc60003f86270 */
[----:B------:R-:W-:Y:S01]  /*0990*/  FMUL R27, R17, R28 ;  /* 0x0000001c111b7220 */ /* 0x000fe20000400000 */
[----:B------:R-:W-:Y:S01]  /*09a0*/  FMUL R23, R18, R23 ;  /* 0x0000001712177220 */ /* 0x000fe20000400000 */
[----:B------:R-:W1:Y:S08]  /*09b0*/  I2F.RP R28, R24 ;  /* 0x00000018001c7306 */ /* 0x000e700000209400 */
[----:B-1----:R-:W1:Y:S02]  /*09c0*/  MUFU.RCP R28, R28 ;  /* 0x0000001c001c7308 */ /* 0x002e640000001000 */
[----:B-1----:R-:W-:-:S06]  /*09d0*/  IADD3 R17, PT, PT, R28, 0xffffffe, RZ ;  /* 0x0ffffffe1c117810 */ /* 0x002fcc0007ffe0ff */
[----:B------:R-:W1:Y:S01]  /*09e0*/  F2I.FTZ.U32.TRUNC.NTZ R17, R17 ;  /* 0x0000001100117305 */ /* 0x000e62000021f000 */
[----:B--2---:R-:W-:-:S04]  /*09f0*/  IMAD.U32 R16, R16, 0x10000, RZ ;  /* 0x0001000010107824 */ /* 0x004fc800078e00ff */
[----:B------:R-:W-:Y:S01]  /*0a00*/  FFMA R23, R16, R23, R27 ;  /* 0x0000001710177223 */ /* 0x000fe2000000001b */
[----:B-1----:R-:W-:Y:S01]  /*0a10*/  IMAD.MOV R27, RZ, RZ, -R17 ;  /* 0x000000ffff1b7224 */ /* 0x002fe200078e0a11 */
[----:B------:R-:W-:Y:S02]  /*0a20*/  MOV R16, RZ ;  /* 0x000000ff00107202 */ /* 0x000fe40000000f00 */
[----:B---3--:R-:W-:Y:S01]  /*0a30*/  F2FP.F16.E4M3.UNPACK_B R25, R25 ;  /* 0x00000019ff19723e */ /* 0x008fe200020006ff */
[----:B------:R-:W-:Y:S01]  /*0a40*/  IMAD R27, R27, R24, RZ ;  /* 0x000000181b1b7224 */ /* 0x000fe200078e02ff */
[----:B----4-:R-:W-:-:S03]  /*0a50*/  F2FP.F16.E4M3.UNPACK_B R26, R26 ;  /* 0x0000001aff1a723e */ /* 0x010fc600020006ff */
[----:B------:R-:W-:-:S04]  /*0a60*/  IMAD.HI.U32 R16, R17, R27, R16 ;  /* 0x0000001b11107227 */ /* 0x000fc800078e0010 */
[----:B------:R-:W-:Y:S02]  /*0a70*/  HADD2.F32 R25, -RZ, R25.H0_H0 ;  /* 0x20000019ff197230 */ /* 0x000fe40000004100 */
[----:B------:R-:W-:-:S04]  /*0a80*/  IMAD.HI.U32 R17, R16, 0x4, RZ ;  /* 0x0000000410117827 */ /* 0x000fc800078e00ff */
[----:B------:R-:W-:-:S04]  /*0a90*/  IMAD.MOV R27, RZ, RZ, -R17 ;  /* 0x000000ffff1b7224 */ /* 0x000fc800078e0a11 */
[----:B------:R-:W-:-:S05]  /*0aa0*/  IMAD R27, R24, R27, 0x4 ;  /* 0x00000004181b7424 */ /* 0x000fca00078e021b */
[----:B------:R-:W-:-:S13]  /*0ab0*/  ISETP.GT.U32.AND P3, PT, R14, R27, PT ;  /* 0x0000001b0e00720c */ /* 0x000fda0003f64070 */
[----:B------:R-:W-:Y:S01]  /*0ac0*/  @!P3 IMAD.IADD R27, R27, 0x1, -R24 ;  /* 0x000000011b1bb824 */ /* 0x000fe200078e0a18 */
[----:B------:R-:W-:-:S04]  /*0ad0*/  @!P3 IADD3 R17, PT, PT, R17, 0x1, RZ ;  /* 0x000000011111b810 */ /* 0x000fc80007ffe0ff */
[----:B------:R-:W-:-:S13]  /*0ae0*/  ISETP.GE.U32.AND P2, PT, R27, R14, PT ;  /* 0x0000000e1b00720c */ /* 0x000fda0003f46070 */
[----:B------:R-:W-:-:S04]  /*0af0*/  @P2 VIADD R17, R17, 0x1 ;  /* 0x0000000111112836 */ /* 0x000fc80000000000 */
[----:B------:R-:W-:-:S05]  /*0b00*/  @!P4 IMAD.MOV R17, RZ, RZ, -R17 ;  /* 0x000000ffff11c224 */ /* 0x000fca00078e0a11 */
[----:B------:R-:W-:Y:S01]  /*0b10*/  SEL R27, R20, R17, !P1 ;  /* 0x00000011141b7207 */ /* 0x000fe20004800000 */
[----:B------:R-:W-:Y:S02]  /*0b20*/  HADD2.F32 R17, -RZ, R26.H0_H0 ;  /* 0x2000001aff117230 */ /* 0x000fe40000004100 */
[C---:B------:R-:W-:Y:S01]  /*0b30*/  FMUL R20, R18.reuse, R25 ;  /* 0x0000001912147220 */ /* 0x040fe20000400000 */
[----:B------:R-:W-:Y:S02]  /*0b40*/  ISETP.NE.AND P1, PT, R27, R0, PT ;  /* 0x000000001b00720c */ /* 0x000fe40003f25270 */
[----:B------:R-:W-:-:S11]  /*0b50*/  FMUL R17, R18, R17 ;  /* 0x0000001112117220 */ /* 0x000fd60000400000 */
[----:B0-----:R-:W-:Y:S05]  /*0b60*/  @!P1 BRA `(.L_x_5) ;  /* 0x00000000006c9947 */ /* 0x001fea0003800000 */
[-C--:B------:R-:W-:Y:S02]  /*0b70*/  IABS R29, R21.reuse ;  /* 0x00000015001d7213 */ /* 0x080fe40000000000 */
[----:B------:R-:W-:Y:S02]  /*0b80*/  LOP3.LUT R21, R10, R21, RZ, 0x3c, !PT ;  /* 0x000000150a157212 */ /* 0x000fe400078e3cff */
[----:B------:R-:W0:Y:S02]  /*0b90*/  I2F.RP R22, R29 ;  /* 0x0000001d00167306 */ /* 0x000e240000209400 */
[----:B------:R-:W-:-:S06]  /*0ba0*/  ISETP.GE.AND P3, PT, R21, RZ, PT ;  /* 0x000000ff1500720c */ /* 0x000fcc0003f66270 */
[----:B0-----:R-:W0:Y:S02]  /*0bb0*/  MUFU.RCP R22, R22 ;  /* 0x0000001600167308 */ /* 0x001e240000001000 */
[----:B0-----:R-:W-:-:S06]  /*0bc0*/  IADD3 R24, PT, PT, R22, 0xffffffe, RZ ;  /* 0x0ffffffe16187810 */ /* 0x001fcc0007ffe0ff */
[----:B------:R0:W1:Y:S02]  /*0bd0*/  F2I.FTZ.U32.TRUNC.NTZ R25, R24 ;  /* 0x0000001800197305 */ /* 0x000064000021f000 */
[----:B0-----:R-:W-:Y:S02]  /*0be0*/  IMAD.MOV.U32 R24, RZ, RZ, RZ ;  /* 0x000000ffff187224 */ /* 0x001fe400078e00ff */
[----:B-1----:R-:W-:-:S04]  /*0bf0*/  IMAD.MOV R0, RZ, RZ, -R25 ;  /* 0x000000ffff007224 */ /* 0x002fc800078e0a19 */
[----:B------:R-:W-:Y:S01]  /*0c00*/  IMAD R31, R0, R29, RZ ;  /* 0x0000001d001f7224 */ /* 0x000fe200078e02ff */
[----:B------:R-:W-:-:S03]  /*0c10*/  IABS R0, R10 ;  /* 0x0000000a00007213 */ /* 0x000fc60000000000 */
[----:B------:R-:W-:-:S06]  /*0c20*/  IMAD.HI.U32 R31, R25, R31, R24 ;  /* 0x0000001f191f7227 */ /* 0x000fcc00078e0018 */
[----:B------:R-:W-:-:S05]  /*0c30*/  IMAD.HI.U32 R18, R31, R0, RZ ;  /* 0x000000001f127227 */ /* 0x000fca00078e00ff */
[----:B------:R-:W-:-:S05]  /*0c40*/  IADD3 R25, PT, PT, -R18, RZ, RZ ;  /* 0x000000ff12197210 */ /* 0x000fca0007ffe1ff */
[----:B------:R-:W-:-:S05]  /*0c50*/  IMAD R0, R29, R25, R0 ;  /* 0x000000191d007224 */ /* 0x000fca00078e0200 */
[----:B------:R-:W-:-:S13]  /*0c60*/  ISETP.GT.U32.AND P1, PT, R29, R0, PT ;  /* 0x000000001d00720c */ /* 0x000fda0003f24070 */
[----:B------:R-:W-:Y:S02]  /*0c70*/  @!P1 IMAD.IADD R0, R0, 0x1, -R29 ;  /* 0x0000000100009824 */ /* 0x000fe400078e0a1d */
[----:B------:R-:W-:-:S03]  /*0c80*/  @!P1 VIADD R18, R18, 0x1 ;  /* 0x0000000112129836 */ /* 0x000fc60000000000 */
[----:B------:R-:W-:-:S13]  /*0c90*/  ISETP.GE.U32.AND P2, PT, R0, R29, PT ;  /* 0x0000001d0000720c */ /* 0x000fda0003f46070 */
[----:B------:R-:W-:-:S05]  /*0ca0*/  @P2 IADD3 R18, PT, PT, R18, 0x1, RZ ;  /* 0x0000000112122810 */ /* 0x000fca0007ffe0ff */
[----:B------:R-:W-:-:S04]  /*0cb0*/  IMAD.MOV.U32 R0, RZ, RZ, R18 ;  /* 0x000000ffff007224 */ /* 0x000fc800078e0012 */
[----:B------:R-:W-:-:S05]  /*0cc0*/  @!P3 IMAD.MOV R0, RZ, RZ, -R0 ;  /* 0x000000ffff00b224 */ /* 0x000fca00078e0a00 */
[----:B------:R-:W-:-:S05]  /*0cd0*/  SEL R0, R15, R0, !P0 ;  /* 0x000000000f007207 */ /* 0x000fca0004000000 */
[----:B------:R-:W-:-:S04]  /*0ce0*/  IMAD R25, R0, UR12, R27 ;  /* 0x0000000c00197c24 */ /* 0x000fc8000f8e021b */
[----:B------:R-:W-:-:S05]  /*0cf0*/  IMAD.WIDE R24, R25, 0x4, R6 ;  /* 0x0000000419187825 */ /* 0x000fca00078e0206 */
[----:B------:R0:W5:Y:S01]  /*0d00*/  LDG.E.CONSTANT R18, desc[UR8][R24.64] ;  /* 0x0000000818127981 */ /* 0x000162000c1e9900 */
[----:B------:R-:W-:-:S07]  /*0d10*/  MOV R0, R27 ;  /* 0x0000001b00007202 */ /* 0x000fce0000000f00 */
.L_x_5:
[----:B------:R-:W2:Y:S04]  /*0d20*/  LDG.E.U8.CONSTANT R27, desc[UR8][R4.64+0x5] ;  /* 0x00000508041b7981 */ /* 0x000ea8000c1e9100 */
[----:B0-----:R-:W3:Y:S04]  /*0d30*/  LDG.E.U16.CONSTANT R25, desc[UR8][R2.64+0xa] ;  /* 0x00000a0802197981 */ /* 0x001ee8000c1e9500 */
[----:B------:R-:W4:Y:S01]  /*0d40*/  LDG.E.U8.CONSTANT R26, desc[UR8][R4.64+0x4] ;  /* 0x00000408041a7981 */ /* 0x000f22000c1e9100 */
[----:B-----5:R-:W-:-:S03]  /*0d50*/  IMAD.U32 R22, R19, 0x10000, RZ ;  /* 0x0001000013167824 */ /* 0x020fc600078e00ff */
[----:B------:R-:W4:Y:S04]  /*0d60*/  LDG.E.U8.CONSTANT R24, desc[UR8][R4.64+0x6] ;  /* 0x0000060804187981 */ /* 0x000f28000c1e9100 */
[----:B------:R-:W4:Y:S01]  /*0d70*/  LDG.E.U8.CONSTANT R19, desc[UR8][R4.64+0x7] ;  /* 0x0000070804137981 */ /* 0x000f22000c1e9100 */
[----:B------:R-:W-:-:S03]  /*0d80*/  FFMA R20, R22, R20, R23 ;  /* 0x0000001416147223 */ /* 0x000fc60000000017 */
[----:B------:R-:W4:Y:S04]  /*0d90*/  LDG.E.U16.CONSTANT R21, desc[UR8][R2.64+0x8] ;  /* 0x0000080802157981 */ /* 0x000f28000c1e9500 */
[----:B------:R-:W4:Y:S04]  /*0da0*/  LDG.E.U16.CONSTANT R23, desc[UR8][R2.64+0x6] ;  /* 0x0000060802177981 */ /* 0x000f28000c1e9500 */
[----:B------:R-:W4:Y:S04]  /*0db0*/  LDG.E.U16.CONSTANT R22, desc[UR8][R2.64+0xc] ;  /* 0x00000c0802167981 */ /* 0x000f28000c1e9500 */
[----:B------:R-:W4:Y:S01]  /*0dc0*/  LDG.E.U16.CONSTANT R15, desc[UR8][R2.64+0xe] ;  /* 0x00000e08020f7981 */ /* 0x000f22000c1e9500 */
[----:B------:R-:W-:-:S04]  /*0dd0*/  ULEA.HI UR5, UR4, 0x1, URZ, 0x1e ;  /* 0x0000000104057891 */ /* 0x000fc8000f8ff0ff */
[----:B------:R-:W-:-:S04]  /*0de0*/  ULOP3.LUT UR5, UR5, 0x7ffffffe, URZ, 0xc0, !UPT ;  /* 0x7ffffffe05057892 */ /* 0x000fc8000f8ec0ff */
[----:B------:R-:W-:-:S04]  /*0df0*/  UIADD3 UR5, UPT, UPT, -UR5, 0x2, URZ ;  /* 0x0000000205057890 */ /* 0x000fc8000fffe1ff */
[----:B------:R-:W-:Y:S01]  /*0e00*/  UISETP.NE.AND UP0, UPT, UR5, URZ, UPT ;  /* 0x000000ff0500728c */ /* 0x000fe2000bf05270 */
[----:B--2---:R-:W-:-:S05]  /*0e10*/  F2FP.F16.E4M3.UNPACK_B R27, R27 ;  /* 0x0000001bff1b723e */ /* 0x004fca00020006ff */
[----:B------:R-:W-:Y:S02]  /*0e20*/  HADD2.F32 R27, -RZ, R27.H0_H0 ;  /* 0x2000001bff1b7230 */ /* 0x000fe40000004100 */
[----:B---3--:R-:W-:Y:S01]  /*0e30*/  IMAD.U32 R25, R25, 0x10000, RZ ;  /* 0x0001000019197824 */ /* 0x008fe200078e00ff */
[----:B----4-:R-:W-:Y:S02]  /*0e40*/  F2FP.F16.E4M3.UNPACK_B R26, R26 ;  /* 0x0000001aff1a723e */ /* 0x010fe400020006ff */
[----:B------:R-:W-:-:S04]  /*0e50*/  FMUL R28, R18, R27 ;  /* 0x0000001b121c7220 */ /* 0x000fc80000400000 */
[----:B------:R-:W-:Y:S01]  /*0e60*/  FMUL R28, R25, R28 ;  /* 0x0000001c191c7220 */ /* 0x000fe20000400000 */
[----:B------:R-:W-:Y:S01]  /*0e70*/  F2FP.F16.E4M3.UNPACK_B R25, R24 ;  /* 0x00000018ff19723e */ /* 0x000fe200020006ff */
[----:B------:R-:W-:Y:S01]  /*0e80*/  HADD2.F32 R27, -RZ, R26.H0_H0 ;  /* 0x2000001aff1b7230 */ /* 0x000fe20000004100 */
[----:B------:R-:W-:Y:S02]  /*0e90*/  F2FP.F16.E4M3.UNPACK_B R19, R19 ;  /* 0x00000013ff13723e */ /* 0x000fe400020006ff */
[----:B------:R-:W-:Y:S01]  /*0ea0*/  SHF.L.U32 R21, R21, 0x10, RZ ;  /* 0x0000001015157819 */ /* 0x000fe200000006ff */
[----:B------:R-:W-:Y:S02]  /*0eb0*/  HADD2.F32 R25, -RZ, R25.H0_H0 ;  /* 0x20000019ff197230 */ /* 0x000fe40000004100 */
[----:B------:R-:W-:Y:S01]  /*0ec0*/  FMUL R24, R18, R27 ;  /* 0x0000001b12187220 */ /* 0x000fe20000400000 */
[----:B------:R-:W-:Y:S02]  /*0ed0*/  HADD2.F32 R19, -RZ, R19.H0_H0 ;  /* 0x20000013ff137230 */ /* 0x000fe40000004100 */
[----:B------:R-:W-:-:S02]  /*0ee0*/  IMAD.U32 R23, R23, 0x10000, RZ ;  /* 0x0001000017177824 */ /* 0x000fc400078e00ff */
[----:B------:R-:W-:Y:S01]  /*0ef0*/  FFMA R21, R21, R24, R28 ;  /* 0x0000001815157223 */ /* 0x000fe2000000001c */
[----:B------:R-:W-:Y:S01]  /*0f00*/  FMUL R25, R18, R25 ;  /* 0x0000001912197220 */ /* 0x000fe20000400000 */
[----:B------:R-:W-:Y:S02]  /*0f10*/  IMAD.U32 R22, R22, 0x10000, RZ ;  /* 0x0001000016167824 */ /* 0x000fe400078e00ff */
[----:B------:R-:W-:Y:S01]  /*0f20*/  FFMA R17, R23, R17, R20 ;  /* 0x0000001117117223 */ /* 0x000fe20000000014 */
[----:B------:R-:W-:Y:S01]  /*0f30*/  FMUL R20, R18, R19 ;  /* 0x0000001312147220 */ /* 0x000fe20000400000 */
[----:B------:R-:W-:Y:S01]  /*0f40*/  SHF.L.U32 R15, R15, 0x10, RZ ;  /* 0x000000100f0f7819 */ /* 0x000fe200000006ff */
[----:B------:R-:W-:Y:S01]  /*0f50*/  FFMA R22, R22, R25, R21 ;  /* 0x0000001916167223 */ /* 0x000fe20000000015 */
[----:B------:R-:W-:-:S03]  /*0f60*/  FADD R17, RZ, R17 ;  /* 0x00000011ff117221 */ /* 0x000fc60000000000 */
[----:B------:R-:W-:Y:S01]  /*0f70*/  FFMA R20, R15, R20, R22 ;  /* 0x000000140f147223 */ /* 0x000fe20000000016 */
[----:B------:R-:W-:-:S03]  /*0f80*/  IMAD.MOV.U32 R19, RZ, RZ, 0x8 ;  /* 0x00000008ff137424 */ /* 0x000fc600078e00ff */
[----:B------:R-:W-:Y:S01]  /*0f90*/  FADD R20, R17, R20 ;  /* 0x0000001411147221 */ /* 0x000fe20000000000 */
[----:B------:R-:W-:Y:S06]  /*0fa0*/  BRA.U !UP0, `(.L_x_3) ;  /* 0x0000000908a47547 */ /* 0x000fec000b800000 */
[----:B------:R-:W0:Y:S02]  /*0fb0*/  LDCU UR6, c[0x0][0x3bc] ;  /* 0x00007780ff0677ac */ /* 0x000e240008000800 */
.L_x_8:
[----:B------:R-:W1:Y:S01]  /*0fc0*/  LDC R26, c[0x0][0x3c4] ;  /* 0x0000f100ff1a7b82 */ /* 0x000e620000000800 */
[----:B------:R-:W-:Y:S02]  /*0fd0*/  IABS R15, R19 ;  /* 0x00000013000f7213 */ /* 0x000fe40000000000 */
[----:B------:R-:W-:-:S03]  /*0fe0*/  IADD3 R24, P0, PT, R19, R8, RZ ;  /* 0x0000000813187210 */ /* 0x000fc60007f1e0ff */
[----:B------:R-:W-:-:S04]  /*0ff0*/  IMAD.HI.U32 R16, R16, R15, RZ ;  /* 0x0000000f10107227 */ /* 0x000fc800078e00ff */
[----:B------:R-:W-:Y:S01]  /*1000*/  IMAD.X R25, RZ, RZ, R5, P0 ;  /* 0x000000ffff197224 */ /* 0x000fe200000e0605 */
[----:B------:R-:W-:-:S04]  /*1010*/  IADD3 R22, PT, PT, -R16, RZ, RZ ;  /* 0x000000ff10167210 */ /* 0x000fc80007ffe1ff */
[----:B------:R2:W5:Y:S01]  /*1020*/  LDG.E.U8.CONSTANT R17, desc[UR8][R24.64+0x1] ;  /* 0x0000010818117981 */ /* 0x000562000c1e9100 */
[----:B-1----:R-:W-:-:S05]  /*1030*/  IABS R21, R26 ;  /* 0x0000001a00157213 */ /* 0x002fca0000000000 */
[----:B------:R-:W-:-:S05]  /*1040*/  IMAD R15, R21, R22, R15 ;  /* 0x00000016150f7224 */ /* 0x000fca00078e020f */
[----:B------:R-:W-:-:S13]  /*1050*/  ISETP.GT.U32.AND P1, PT, R14, R15, PT ;  /* 0x0000000f0e00720c */ /* 0x000fda0003f24070 */
[----:B------:R-:W-:Y:S02]  /*1060*/  @!P1 IMAD.IADD R15, R15, 0x1, -R21 ;  /* 0x000000010f0f9824 */ /* 0x000fe400078e0a15 */
[----:B------:R-:W-:-:S03]  /*1070*/  @!P1 VIADD R16, R16, 0x1 ;  /* 0x0000000110109836 */ /* 0x000fc60000000000 */
[----:B------:R-:W-:Y:S02]  /*1080*/  ISETP.GE.U32.AND P0, PT, R15, R14, PT ;  /* 0x0000000e0f00720c */ /* 0x000fe40003f06070 */
[-C--:B------:R-:W-:Y:S02]  /*1090*/  LOP3.LUT R14, R19, R26.reuse, RZ, 0x3c, !PT ;  /* 0x0000001a130e7212 */ /* 0x080fe400078e3cff */
[----:B------:R-:W-:Y:S02]  /*10a0*/  LOP3.LUT R15, RZ, R26, RZ, 0x33, !PT ;  /* 0x0000001aff0f7212 */ /* 0x000fe400078e33ff */
[----:B------:R-:W-:-:S07]  /*10b0*/  ISETP.GE.AND P2, PT, R14, RZ, PT ;  /* 0x000000ff0e00720c */ /* 0x000fce0003f46270 */
[----:B------:R-:W-:Y:S02]  /*10c0*/  @P0 IADD3 R16, PT, PT, R16, 0x1, RZ ;  /* 0x0000000110100810 */ /* 0x000fe40007ffe0ff */
[----:B------:R-:W-:-:S04]  /*10d0*/  ISETP.NE.AND P0, PT, R26, RZ, PT ;  /* 0x000000ff1a00720c */ /* 0x000fc80003f05270 */
[----:B------:R-:W-:-:S05]  /*10e0*/  @!P2 IMAD.MOV R16, RZ, RZ, -R16 ;  /* 0x000000ffff10a224 */ /* 0x000fca00078e0a10 */
[----:B------:R-:W-:-:S04]  /*10f0*/  SEL R23, R15, R16, !P0 ;  /* 0x000000100f177207 */ /* 0x000fc80004000000 */
[----:B------:R-:W-:-:S13]  /*1100*/  ISETP.NE.AND P1, PT, R23, R0, PT ;  /* 0x000000001700720c */ /* 0x000fda0003f25270 */
[----:B--2---:R-:W-:Y:S05]  /*1110*/  @!P1 BRA `(.L_x_6) ;  /* 0x0000000000749947 */ /* 0x004fea0003800000 */
[----:B------:R-:W1:Y:S01]  /*1120*/  LDC R27, c[0x0][0x3c0] ;  /* 0x0000f000ff1b7b82 */ /* 0x000e620000000800 */
[----:B------:R-:W-:Y:S02]  /*1130*/  IABS R16, R10 ;  /* 0x0000000a00107213 */ /* 0x000fe40000000000 */
[----:B-1----:R-:W-:-:S04]  /*1140*/  IABS R0, R27 ;  /* 0x0000001b00007213 */ /* 0x002fc80000000000 */
[----:B------:R-:W1:Y:S08]  /*1150*/  I2F.RP R14, R0 ;  /* 0x00000000000e7306 */ /* 0x000e700000209400 */
[----:B-1----:R-:W1:Y:S02]  /*1160*/  MUFU.RCP R14, R14 ;  /* 0x0000000e000e7308 */ /* 0x002e640000001000 */
[----:B-1----:R-:W-:-:S06]  /*1170*/  VIADD R28, R14, 0xffffffe ;  /* 0x0ffffffe0e1c7836 */ /* 0x002fcc0000000000 */
[----:B------:R1:W2:Y:S02]  /*1180*/  F2I.FTZ.U32.TRUNC.NTZ R29, R28 ;  /* 0x0000001c001d7305 */ /* 0x0002a4000021f000 */
[----:B-1----:R-:W-:Y:S01]  /*1190*/  IMAD.MOV.U32 R28, RZ, RZ, RZ ;  /* 0x000000ffff1c7224 */ /* 0x002fe200078e00ff */
[----:B--2---:R-:W-:-:S05]  /*11a0*/  IADD3 R31, PT, PT, RZ, -R29, RZ ;  /* 0x8000001dff1f7210 */ /* 0x004fca0007ffe0ff */
[----:B------:R-:W-:-:S04]  /*11b0*/  IMAD R31, R31, R0, RZ ;  /* 0x000000001f1f7224 */ /* 0x000fc800078e02ff */
[----:B------:R-:W-:-:S06]  /*11c0*/  IMAD.HI.U32 R31, R29, R31, R28 ;  /* 0x0000001f1d1f7227 */ /* 0x000fcc00078e001c */
[----:B------:R-:W-:-:S04]  /*11d0*/  IMAD.HI.U32 R31, R31, R16, RZ ;  /* 0x000000101f1f7227 */ /* 0x000fc800078e00ff */
[----:B------:R-:W-:-:S04]  /*11e0*/  IMAD.MOV R29, RZ, RZ, -R31 ;  /* 0x000000ffff1d7224 */ /* 0x000fc800078e0a1f */
[----:B------:R-:W-:-:S05]  /*11f0*/  IMAD R29, R0, R29, R16 ;  /* 0x0000001d001d7224 */ /* 0x000fca00078e0210 */
[----:B------:R-:W-:-:S13]  /*1200*/  ISETP.GT.U32.AND P1, PT, R0, R29, PT ;  /* 0x0000001d0000720c */ /* 0x000fda0003f24070 */
[-C--:B------:R-:W-:Y:S01]  /*1210*/  @!P1 IADD3 R29, PT, PT, R29, -R0.reuse, RZ ;  /* 0x800000001d1d9210 */ /* 0x080fe20007ffe0ff */
[----:B------:R-:W-:Y:S01]  /*1220*/  @!P1 VIADD R31, R31, 0x1 ;  /* 0x000000011f1f9836 */ /* 0x000fe20000000000 */
[----:B------:R-:W-:Y:S02]  /*1230*/  ISETP.NE.AND P1, PT, R27, RZ, PT ;  /* 0x000000ff1b00720c */ /* 0x000fe40003f25270 */
[----:B------:R-:W-:Y:S02]  /*1240*/  ISETP.GE.U32.AND P2, PT, R29, R0, PT ;  /* 0x000000001d00720c */ /* 0x000fe40003f46070 */
[----:B------:R-:W-:-:S04]  /*1250*/  LOP3.LUT R0, R10, R27, RZ, 0x3c, !PT ;  /* 0x0000001b0a007212 */ /* 0x000fc800078e3cff */
[----:B------:R-:W-:-:S07]  /*1260*/  ISETP.GE.AND P3, PT, R0, RZ, PT ;  /* 0x000000ff0000720c */ /* 0x000fce0003f66270 */
[----:B------:R-:W-:-:S05]  /*1270*/  @P2 VIADD R31, R31, 0x1 ;  /* 0x000000011f1f2836 */ /* 0x000fca0000000000 */
[----:B------:R-:W-:-:S05]  /*1280*/  MOV R0, R31 ;  /* 0x0000001f00007202 */ /* 0x000fca0000000f00 */
[----:B------:R-:W-:Y:S01]  /*1290*/  @!P3 IMAD.MOV R0, RZ, RZ, -R0 ;  /* 0x000000ffff00b224 */ /* 0x000fe200078e0a00 */
[----:B------:R-:W-:-:S05]  /*12a0*/  @!P1 LOP3.LUT R0, RZ, R27, RZ, 0x33, !PT ;  /* 0x0000001bff009212 */ /* 0x000fca00078e33ff */
[----:B0-----:R-:W-:-:S04]  /*12b0*/  IMAD R29, R0, UR6, R23 ;  /* 0x00000006001d7c24 */ /* 0x001fc8000f8e0217 */
[----:B------:R-:W-:-:S05]  /*12c0*/  IMAD.WIDE R28, R29, 0x4, R6 ;  /* 0x000000041d1c7825 */ /* 0x000fca00078e0206 */
[----:B------:R1:W5:Y:S01]  /*12d0*/  LDG.E.CONSTANT R18, desc[UR8][R28.64] ;  /* 0x000000081c127981 */ /* 0x000362000c1e9900 */
[----:B------:R-:W-:-:S07]  /*12e0*/  IMAD.MOV.U32 R0, RZ, RZ, R23 ;  /* 0x000000ffff007224 */ /* 0x000fce00078e0017 */
.L_x_6:
[----:B------:R-:W-:Y:S01]  /*12f0*/  IMAD.WIDE.U32 R22, R19, 0x2, R2 ;  /* 0x0000000213167825 */ /* 0x000fe200078e0002 */
[----:B------:R-:W2:Y:S04]  /*1300*/  LDG.E.U8.CONSTANT R27, desc[UR8][R24.64] ;  /* 0x00000008181b7981 */ /* 0x000ea8000c1e9100 */
[----:B------:R-:W3:Y:S04]  /*1310*/  LDG.E.U16.CONSTANT R16, desc[UR8][R22.64+0x2] ;  /* 0x0000020816107981 */ /* 0x000ee8000c1e9500 */
[----:B-1----:R-:W4:Y:S01]  /*1320*/  LDG.E.U16.CONSTANT R28, desc[UR8][R22.64] ;  /* 0x00000008161c7981 */ /* 0x002f22000c1e9500 */
[----:B-----5:R-:W-:-:S03]  /*1330*/  F2FP.F16.E4M3.UNPACK_B R17, R17 ;  /* 0x00000011ff11723e */ /* 0x020fc600020006ff */
[----:B------:R-:W4:Y:S02]  /*1340*/  LDG.E.U8.CONSTANT R14, desc[UR8][R24.64+0x2] ;  /* 0x00000208180e7981 */ /* 0x000f24000c1e9100 */
[----:B------:R-:W-:-:S05]  /*1350*/  HADD2.F32 R29, -RZ, R17.H0_H0 ;  /* 0x20000011ff1d7230 */ /* 0x000fca0000004100 */
[----:B------:R-:W-:Y:S01]  /*1360*/  FMUL R30, R18, R29 ;  /* 0x0000001d121e7220 */ /* 0x000fe20000400000 */
[----:B--2---:R-:W-:Y:S02]  /*1370*/  F2FP.F16.E4M3.UNPACK_B R27, R27 ;  /* 0x0000001bff1b723e */ /* 0x004fe400020006ff */
[----:B---3--:R-:W-:Y:S02]  /*1380*/  SHF.L.U32 R17, R16, 0x10, RZ ;  /* 0x0000001010117819 */ /* 0x008fe400000006ff */
[----:B------:R-:W2:Y:S03]  /*1390*/  LDG.E.U16.CONSTANT R16, desc[UR8][R22.64+0x4] ;  /* 0x0000040816107981 */ /* 0x000ea6000c1e9500 */
[----:B------:R-:W-:Y:S01]  /*13a0*/  FMUL R29, R17, R30 ;  /* 0x0000001e111d7220 */ /* 0x000fe20000400000 */
[----:B------:R-:W-:Y:S02]  /*13b0*/  HADD2.F32 R17, -RZ, R27.H0_H0 ;  /* 0x2000001bff117230 */ /* 0x000fe40000004100 */
[----:B------:R-:W3:Y:S01]  /*13c0*/  LDG.E.U8.CONSTANT R27, desc[UR8][R24.64+0x3] ;  /* 0x00000308181b7981 */ /* 0x000ee2000c1e9100 */
[----:B----4-:R-:W-:-:S02]  /*13d0*/  IMAD.U32 R28, R28, 0x10000, RZ ;  /* 0x000100001c1c7824 */ /* 0x010fc400078e00ff */
[----:B------:R-:W-:-:S04]  /*13e0*/  FMUL R17, R18, R17 ;  /* 0x0000001112117220 */ /* 0x000fc80000400000 */
[----:B------:R-:W-:Y:S02]  /*13f0*/  FFMA R31, R28, R17, R29 ;  /* 0x000000111c1f7223 */ /* 0x000fe4000000001d */
[----:B------:R-:W4:Y:S01]  /*1400*/  LDG.E.U16.CONSTANT R28, desc[UR8][R22.64+0x6] ;  /* 0x00000608161c7981 */ /* 0x000f22000c1e9500 */
[----:B------:R-:W1:Y:S01]  /*1410*/  I2F.RP R30, R21 ;  /* 0x00000015001e7306 */ /* 0x000e620000209400 */
[----:B------:R-:W-:-:S05]  /*1420*/  F2FP.F16.E4M3.UNPACK_B R14, R14 ;  /* 0x0000000eff0e723e */ /* 0x000fca00020006ff */
[----:B------:R-:W-:-:S05]  /*1430*/  HADD2.F32 R29, -RZ, R14.H0_H0 ;  /* 0x2000000eff1d7230 */ /* 0x000fca0000004100 */
[----:B------:R-:W-:Y:S01]  /*1440*/  FMUL R29, R18, R29 ;  /* 0x0000001d121d7220 */ /* 0x000fe20000400000 */
[----:B-1----:R-:W1:Y:S02]  /*1450*/  MUFU.RCP R30, R30 ;  /* 0x0000001e001e7308 */ /* 0x002e640000001000 */
[----:B-1----:R-:W-:-:S06]  /*1460*/  VIADD R17, R30, 0xffffffe ;  /* 0x0ffffffe1e117836 */ /* 0x002fcc0000000000 */
[----:B------:R-:W1:Y:S02]  /*1470*/  F2I.FTZ.U32.TRUNC.NTZ R17, R17 ;  /* 0x0000001100117305 */ /* 0x000e64000021f000 */
[----:B-1----:R-:W-:Y:S01]  /*1480*/  IMAD.MOV R30, RZ, RZ, -R17 ;  /* 0x000000ffff1e7224 */ /* 0x002fe200078e0a11 */
[----:B--2---:R-:W-:-:S05]  /*1490*/  SHF.L.U32 R16, R16, 0x10, RZ ;  /* 0x0000001010107819 */ /* 0x004fca00000006ff */
[----:B------:R-:W-:Y:S01]  /*14a0*/  FFMA R16, R16, R29, R31 ;  /* 0x0000001d10107223 */ /* 0x000fe2000000001f */
[----:B---3--:R-:W-:-:S05]  /*14b0*/  F2FP.F16.E4M3.UNPACK_B R27, R27 ;  /* 0x0000001bff1b723e */ /* 0x008fca00020006ff */
[----:B------:R-:W-:Y:S02]  /*14c0*/  HADD2.F32 R29, -RZ, R27.H0_H0 ;  /* 0x2000001bff1d7230 */ /* 0x000fe40000004100 */
[----:B----4-:R-:W-:-:S03]  /*14d0*/  IMAD.U32 R27, R28, 0x10000, RZ ;  /* 0x000100001c1b7824 */ /* 0x010fc600078e00ff */
[----:B------:R-:W-:Y:S01]  /*14e0*/  FMUL R14, R18, R29 ;  /* 0x0000001d120e7220 */ /* 0x000fe20000400000 */
[----:B------:R-:W-:-:S03]  /*14f0*/  IMAD R29, R30, R21, RZ ;  /* 0x000000151e1d7224 */ /* 0x000fc600078e02ff */
[----:B------:R-:W-:Y:S01]  /*1500*/  FFMA R27, R27, R14, R16 ;  /* 0x0000000e1b1b7223 */ /* 0x000fe20000000010 */
[----:B------:R-:W-:-:S03]  /*1510*/  HFMA2 R16, -RZ, RZ, 0, 0 ;  /* 0x00000000ff107431 */ /* 0x000fc600000001ff */
[----:B------:R-:W-:Y:S02]  /*1520*/  FADD R20, R27, R20 ;  /* 0x000000141b147221 */ /* 0x000fe40000000000 */
[----:B------:R-:W-:-:S04]  /*1530*/  IMAD.HI.U32 R16, R17, R29, R16 ;  /* 0x0000001d11107227 */ /* 0x000fc800078e0010 */
[----:B------:R-:W-:-:S05]  /*1540*/  VIADD R17, R19, 0x4 ;  /* 0x0000000413117836 */ /* 0x000fca0000000000 */
[----:B------:R-:W-:Y:S02]  /*1550*/  IABS R29, R17 ;  /* 0x00000011001d7213 */ /* 0x000fe40000000000 */
[----:B------:R-:W-:-:S03]  /*1560*/  LOP3.LUT R17, R17, R26, RZ, 0x3c, !PT ;  /* 0x0000001a11117212 */ /* 0x000fc600078e3cff */
[----:B------:R-:W-:Y:S01]  /*1570*/  IMAD.HI.U32 R28, R16, R29, RZ ;  /* 0x0000001d101c7227 */ /* 0x000fe200078e00ff */
[----:B------:R-:W-:-:S03]  /*1580*/  ISETP.GE.AND P3, PT, R17, RZ, PT ;  /* 0x000000ff1100720c */ /* 0x000fc60003f66270 */
[----:B------:R-:W-:-:S04]  /*1590*/  IMAD.MOV R14, RZ, RZ, -R28 ;  /* 0x000000ffff0e7224 */ /* 0x000fc800078e0a1c */
[----:B------:R-:W-:Y:S01]  /*15a0*/  IMAD R29, R21, R14, R29 ;  /* 0x0000000e151d7224 */ /* 0x000fe200078e021d */
[----:B------:R-:W-:-:S04]  /*15b0*/  MOV R14, R21 ;  /* 0x00000015000e7202 */ /* 0x000fc80000000f00 */
[----:B------:R-:W-:-:S13]  /*15c0*/  ISETP.GT.U32.AND P2, PT, R14, R29, PT ;  /* 0x0000001d0e00720c */ /* 0x000fda0003f44070 */
[----:B------:R-:W-:Y:S02]  /*15d0*/  @!P2 IMAD.IADD R29, R29, 0x1, -R21 ;  /* 0x000000011d1da824 */ /* 0x000fe400078e0a15 */
[----:B------:R-:W-:-:S03]  /*15e0*/  @!P2 VIADD R28, R28, 0x1 ;  /* 0x000000011c1ca836 */ /* 0x000fc60000000000 */
[----:B------:R-:W-:-:S13]  /*15f0*/  ISETP.GE.U32.AND P1, PT, R29, R14, PT ;  /* 0x0000000e1d00720c */ /* 0x000fda0003f26070 */
[----:B------:R-:W-:-:S05]  /*1600*/  @P1 IADD3 R28, PT, PT, R28, 0x1, RZ ;  /* 0x000000011c1c1810 */ /* 0x000fca0007ffe0ff */
[----:B------:R-:W-:-:S05]  /*1610*/  @!P3 IMAD.MOV R28, RZ, RZ, -R28 ;  /* 0x000000ffff1cb224 */ /* 0x000fca00078e0a1c */
[----:B------:R-:W-:-:S04]  /*1620*/  SEL R15, R15, R28, !P0 ;  /* 0x0000001c0f0f7207 */ /* 0x000fc80004000000 */
[----:B------:R-:W-:-:S13]  /*1630*/  ISETP.NE.AND P0, PT, R15, R0, PT ;  /* 0x000000000f00720c */ /* 0x000fda0003f05270 */
[----:B------:R-:W-:Y:S05]  /*1640*/  @!P0 BRA `(.L_x_7) ;  /* 0x0000000000788947 */ /* 0x000fea0003800000 */
        /* <DEDUP_REMOVED lines=10> */
[----:B------:R-:W-:-:S04]  /*16f0*/  IMAD.HI.U32 R21, R27, R21, R26 ;  /* 0x000000151b157227 */ /* 0x000fc800078e001a */
[----:B------:R-:W-:-:S04]  /*1700*/  IMAD.MOV.U32 R27, RZ, RZ, R28 ;  /* 0x000000ffff1b7224 */ /* 0x000fc800078e001c */
[----:B------:R-:W-:-:S05]  /*1710*/  IMAD.HI.U32 R21, R21, R27, RZ ;  /* 0x0000001b15157227 */ /* 0x000fca00078e00ff */
[----:B------:R-:W-:-:S05]  /*1720*/  IADD3 R18, PT, PT, -R21, RZ, RZ ;  /* 0x000000ff15127210 */ /* 0x000fca0007ffe1ff */
[----:B------:R-:W-:-:S05]  /*1730*/  IMAD R27, R0, R18, R27 ;  /* 0x00000012001b7224 */ /* 0x000fca00078e021b */
[----:B------:R-:W-:-:S13]  /*1740*/  ISETP.GT.U32.AND P0, PT, R0, R27, PT ;  /* 0x0000001b0000720c */ /* 0x000fda0003f04070 */
[----:B------:R-:W-:Y:S02]  /*1750*/  @!P0 IMAD.IADD R27, R27, 0x1, -R0 ;  /* 0x000000011b1b8824 */ /* 0x000fe400078e0a00 */
[----:B------:R-:W-:Y:S01]  /*1760*/  @!P0 VIADD R21, R21, 0x1 ;  /* 0x0000000115158836 */ /* 0x000fe20000000000 */
[----:B------:R-:W-:Y:S02]  /*1770*/  ISETP.NE.AND P0, PT, R17, RZ, PT ;  /* 0x000000ff1100720c */ /* 0x000fe40003f05270 */
[----:B------:R-:W-:Y:S02]  /*1780*/  ISETP.GE.U32.AND P1, PT, R27, R0, PT ;  /* 0x000000001b00720c */ /* 0x000fe40003f26070 */
[----:B------:R-:W-:-:S04]  /*1790*/  LOP3.LUT R0, R10, R17, RZ, 0x3c, !PT ;  /* 0x000000110a007212 */ /* 0x000fc800078e3cff */
[----:B------:R-:W-:-:S07]  /*17a0*/  ISETP.GE.AND P2, PT, R0, RZ, PT ;  /* 0x000000ff0000720c */ /* 0x000fce0003f46270 */
[----:B------:R-:W-:-:S05]  /*17b0*/  @P1 IADD3 R21, PT, PT, R21, 0x1, RZ ;  /* 0x0000000115151810 */ /* 0x000fca0007ffe0ff */
[----:B------:R-:W-:-:S04]  /*17c0*/  IMAD.MOV.U32 R0, RZ, RZ, R21 ;  /* 0x000000ffff007224 */ /* 0x000fc800078e0015 */
[----:B------:R-:W-:Y:S01]  /*17d0*/  @!P2 IMAD.MOV R0, RZ, RZ, -R0 ;  /* 0x000000ffff00a224 */ /* 0x000fe200078e0a00 */
[----:B------:R-:W-:-:S05]  /*17e0*/  @!P0 LOP3.LUT R0, RZ, R17, RZ, 0x33, !PT ;  /* 0x00000011ff008212 */ /* 0x000fca00078e33ff */
[----:B0-----:R-:W-:-:S04]  /*17f0*/  IMAD R27, R0, UR6, R15 ;  /* 0x00000006001b7c24 */ /* 0x001fc8000f8e020f */
[----:B------:R-:W-:-:S05]  /*1800*/  IMAD.WIDE R26, R27, 0x4, R6 ;  /* 0x000000041b1a7825 */ /* 0x000fca00078e0206 */
[----:B------:R1:W5:Y:S01]  /*1810*/  LDG.E.CONSTANT R18, desc[UR8][R26.64] ;  /* 0x000000081a127981 */ /* 0x000362000c1e9900 */
[----:B------:R-:W-:-:S07]  /*1820*/  MOV R0, R15 ;  /* 0x0000000f00007202 */ /* 0x000fce0000000f00 */
.L_x_7:
[----:B------:R-:W2:Y:S04]  /*1830*/  LDG.E.U8.CONSTANT R29, desc[UR8][R24.64+0x5] ;  /* 0x00000508181d7981 */ /* 0x000ea8000c1e9100 */
[----:B------:R-:W3:Y:S04]  /*1840*/  LDG.E.U8.CONSTANT R28, desc[UR8][R24.64+0x4] ;  /* 0x00000408181c7981 */ /* 0x000ee8000c1e9100 */
[----:B------:R-:W4:Y:S04]  /*1850*/  LDG.E.U8.CONSTANT R31, desc[UR8][R24.64+0x6] ;  /* 0x00000608181f7981 */ /* 0x000f28000c1e9100 */
[----:B-1----:R-:W4:Y:S04]  /*1860*/  LDG.E.U16.CONSTANT R27, desc[UR8][R22.64+0xa] ;  /* 0x00000a08161b7981 */ /* 0x002f28000c1e9500 */
[----:B------:R-:W4:Y:S04]  /*1870*/  LDG.E.U8.CONSTANT R17, desc[UR8][R24.64+0x7] ;  /* 0x0000070818117981 */ /* 0x000f28000c1e9100 */
[----:B------:R-:W4:Y:S04]  /*1880*/  LDG.E.U16.CONSTANT R26, desc[UR8][R22.64+0x8] ;  /* 0x00000808161a7981 */ /* 0x000f28000c1e9500 */
[----:B------:R-:W4:Y:S04]  /*1890*/  LDG.E.U16.CONSTANT R15, desc[UR8][R22.64+0xc] ;  /* 0x00000c08160f7981 */ /* 0x000f28000c1e9500 */
[----:B------:R1:W4:Y:S01]  /*18a0*/  LDG.E.U16.CONSTANT R21, desc[UR8][R22.64+0xe] ;  /* 0x00000e0816157981 */ /* 0x000322000c1e9500 */
[----:B------:R-:W-:-:S04]  /*18b0*/  UIADD3 UR5, UPT, UPT, UR5, 0x2, URZ ;  /* 0x0000000205057890 */ /* 0x000fc8000fffe0ff */
[----:B------:R-:W-:Y:S01]  /*18c0*/  UISETP.NE.AND UP0, UPT, UR5, URZ, UPT ;  /* 0x000000ff0500728c */ /* 0x000fe2000bf05270 */
[----:B------:R-:W-:Y:S01]  /*18d0*/  VIADD R19, R19, 0x8 ;  /* 0x0000000813137836 */ /* 0x000fe20000000000 */
[----:B--2---:R-:W-:Y:S02]  /*18e0*/  F2FP.F16.E4M3.UNPACK_B R29, R29 ;  /* 0x0000001dff1d723e */ /* 0x004fe400020006ff */
[----:B---3--:R-:W-:-:S03]  /*18f0*/  F2FP.F16.E4M3.UNPACK_B R28, R28 ;  /* 0x0000001cff1c723e */ /* 0x008fc600020006ff */
[----:B------:R-:W-:Y:S01]  /*1900*/  HADD2.F32 R29, -RZ, R29.H0_H0 ;  /* 0x2000001dff1d7230 */ /* 0x000fe20000004100 */
[----:B----4-:R-:W-:-:S04]  /*1910*/  F2FP.F16.E4M3.UNPACK_B R31, R31 ;  /* 0x0000001fff1f723e */ /* 0x010fc800020006ff */
[C---:B-----5:R-:W-:Y:S01]  /*1920*/  FMUL R30, R18.reuse, R29 ;  /* 0x0000001d121e7220 */ /* 0x060fe20000400000 */
[----:B------:R-:W-:Y:S02]  /*1930*/  HADD2.F32 R29, -RZ, R28.H0_H0 ;  /* 0x2000001cff1d7230 */ /* 0x000fe40000004100 */
[----:B------:R-:W-:Y:S02]  /*1940*/  IMAD.U32 R27, R27, 0x10000, RZ ;  /* 0x000100001b1b7824 */ /* 0x000fe400078e00ff */
[----:B------:R-:W-:Y:S01]  /*1950*/  HADD2.F32 R31, -RZ, R31.H0_H0 ;  /* 0x2000001fff1f7230 */ /* 0x000fe20000004100 */
[----:B------:R-:W-:Y:S01]  /*1960*/  F2FP.F16.E4M3.UNPACK_B R17, R17 ;  /* 0x00000011ff11723e */ /* 0x000fe200020006ff */
[----:B------:R-:W-:Y:S01]  /*1970*/  FMUL R27, R27, R30 ;  /* 0x0000001e1b1b7220 */ /* 0x000fe20000400000 */
[----:B------:R-:W-:Y:S01]  /*1980*/  FMUL R29, R18, R29 ;  /* 0x0000001d121d7220 */ /* 0x000fe20000400000 */
[----:B------:R-:W-:Y:S02]  /*1990*/  IMAD.U32 R26, R26, 0x10000, RZ ;  /* 0x000100001a1a7824 */ /* 0x000fe400078e00ff */
[----:B-1----:R-:W-:Y:S01]  /*19a0*/  FMUL R22, R18, R31 ;  /* 0x0000001f12167220 */ /* 0x002fe20000400000 */
[----:B------:R-:W-:Y:S01]  /*19b0*/  HADD2.F32 R17, -RZ, R17.H0_H0 ;  /* 0x20000011ff117230 */ /* 0x000fe20000004100 */
[----:B------:R-:W-:Y:S01]  /*19c0*/  SHF.L.U32 R15, R15, 0x10, RZ ;  /* 0x000000100f0f7819 */ /* 0x000fe200000006ff */
[----:B------:R-:W-:Y:S01]  /*19d0*/  FFMA R26, R26, R29, R27 ;  /* 0x0000001d1a1a7223 */ /* 0x000fe2000000001b */
[----:B------:R-:W-:-:S03]  /*19e0*/  IMAD.U32 R21, R21, 0x10000, RZ ;  /* 0x0001000015157824 */ /* 0x000fc600078e00ff */
[----:B------:R-:W-:Y:S01]  /*19f0*/  FFMA R26, R15, R22, R26 ;  /* 0x000000160f1a7223 */ /* 0x000fe2000000001a */
[----:B------:R-:W-:-:S04]  /*1a00*/  FMUL R22, R18, R17 ;  /* 0x0000001112167220 */ /* 0x000fc80000400000 */
[----:B------:R-:W-:-:S04]  /*1a10*/  FFMA R21, R21, R22, R26 ;  /* 0x0000001615157223 */ /* 0x000fc8000000001a */
[----:B------:R-:W-:Y:S01]  /*1a20*/  FADD R20, R21, R20 ;  /* 0x0000001415147221 */ /* 0x000fe20000000000 */
[----:B------:R-:W-:Y:S06]  /*1a30*/  BRA.U UP0, `(.L_x_8) ;  /* 0xfffffff500607547 */ /* 0x000fec000b83ffff */
.L_x_3:
[----:B------:R-:W-:-:S09]  /*1a40*/  ULOP3.LUT UP0, URZ, UR4, 0x4, URZ, 0xc0, !UPT ;  /* 0x0000000404ff7892 */ /* 0x000fd2000f80c0ff */
[----:B------:R-:W-:Y:S05]  /*1a50*/  BRA.U UP0, `(.L_x_2) ;  /* 0x0000000500687547 */ /* 0x000fea000b800000 */
[----:B------:R-:W1:Y:S01]  /*1a60*/  LDC R22, c[0x0][0x3c4] ;  /* 0x0000f100ff167b82 */ /* 0x000e620000000800 */
[----:B------:R-:W-:Y:S02]  /*1a70*/  IADD3 R14, P0, PT, R19, R8, RZ ;  /* 0x00000008130e7210 */ /* 0x000fe40007f1e0ff */
[----:B------:R-:W-:Y:S02]  /*1a80*/  IABS R27, R19 ;  /* 0x00000013001b7213 */ /* 0x000fe40000000000 */
[----:B------:R-:W-:-:S05]  /*1a90*/  IADD3.X R15, PT, PT, RZ, R5, RZ, P0, !PT ;  /* 0x00000005ff0f7210 */ /* 0x000fca00007fe4ff */
[----:B------:R2:W5:Y:S01]  /*1aa0*/  LDG.E.U8.CONSTANT R21, desc[UR8][R14.64+0x1] ;  /* 0x000001080e157981 */ /* 0x000562000c1e9100 */
[----:B-1----:R-:W-:-:S04]  /*1ab0*/  IABS R25, R22 ;  /* 0x0000001600197213 */ /* 0x002fc80000000000 */
[----:B------:R-:W1:Y:S08]  /*1ac0*/  I2F.RP R24, R25 ;  /* 0x0000001900187306 */ /* 0x000e700000209400 */
[----:B-1----:R-:W1:Y:S02]  /*1ad0*/  MUFU.RCP R24, R24 ;  /* 0x0000001800187308 */ /* 0x002e640000001000 */
[----:B-1----:R-:W-:-:S06]  /*1ae0*/  VIADD R26, R24, 0xffffffe ;  /* 0x0ffffffe181a7836 */ /* 0x002fcc0000000000 */
[----:B------:R-:W1:Y:S02]  /*1af0*/  F2I.FTZ.U32.TRUNC.NTZ R17, R26 ;  /* 0x0000001a00117305 */ /* 0x000e64000021f000 */
[----:B-1----:R-:W-:-:S04]  /*1b00*/  IMAD.MOV R16, RZ, RZ, -R17 ;  /* 0x000000ffff107224 */ /* 0x002fc800078e0a11 */
[----:B------:R-:W-:Y:S02]  /*1b10*/  IMAD R23, R16, R25, RZ ;  /* 0x0000001910177224 */ /* 0x000fe400078e02ff */
[----:B------:R-:W-:-:S05]  /*1b20*/  HFMA2 R16, -RZ, RZ, 0, 0 ;  /* 0x00000000ff107431 */ /* 0x000fca00000001ff */
[----:B------:R-:W-:-:S04]  /*1b30*/  IMAD.HI.U32 R23, R17, R23, R16 ;  /* 0x0000001711177227 */ /* 0x000fc800078e0010 */
[----:B------:R-:W-:-:S04]  /*1b40*/  IMAD.MOV.U32 R16, RZ, RZ, R27 ;  /* 0x000000ffff107224 */ /* 0x000fc800078e001b */
        /* <DEDUP_REMOVED lines=9> */
[----:B------:R-:W-:Y:S01]  /*1be0*/  ISETP.GE.AND P2, PT, R16, RZ, PT ;  /* 0x000000ff1000720c */ /* 0x000fe20003f46270 */
[----:B------:R-:W-:-:S06]  /*1bf0*/  IMAD.WIDE.U32 R16, R19, 0x2, R2 ;  /* 0x0000000213107825 */ /* 0x000fcc00078e0002 */
[----:B------:R-:W-:-:S06]  /*1c00*/  @P0 VIADD R23, R23, 0x1 ;  /* 0x0000000117170836 */ /* 0x000fcc0000000000 */
[----:B------:R-:W-:Y:S02]  /*1c10*/  @!P2 IADD3 R23, PT, PT, -R23, RZ, RZ ;  /* 0x000000ff1717a210 */ /* 0x000fe40007ffe1ff */
[----:B------:R-:W-:-:S04]  /*1c20*/  @!P1 LOP3.LUT R23, RZ, R22, RZ, 0x33, !PT ;  /* 0x00000016ff179212 */ /* 0x000fc800078e33ff */
[----:B------:R-:W-:-:S13]  /*1c30*/  ISETP.NE.AND P0, PT, R23, R0, PT ;  /* 0x000000001700720c */ /* 0x000fda0003f05270 */
[----:B--2---:R-:W-:Y:S05]  /*1c40*/  @!P0 BRA `(.L_x_9) ;  /* 0x0000000000788947 */ /* 0x004fea0003800000 */
[----:B------:R-:W1:Y:S01]  /*1c50*/  LDC R27, c[0x0][0x3c0] ;  /* 0x0000f000ff1b7b82 */ /* 0x000e620000000800 */
[----:B------:R-:W-:Y:S01]  /*1c60*/  IABS R22, R10 ;  /* 0x0000000a00167213 */ /* 0x000fe20000000000 */
[----:B------:R-:W2:Y:S01]  /*1c70*/  LDCU UR4, c[0x0][0x3bc] ;  /* 0x00007780ff0477ac */ /* 0x000ea20008000800 */
[----:B-1----:R-:W-:-:S04]  /*1c80*/  IABS R0, R27 ;  /* 0x0000001b00007213 */ /* 0x002fc80000000000 */
[----:B------:R-:W1:Y:S08]  /*1c90*/  I2F.RP R18, R0 ;  /* 0x0000000000127306 */ /* 0x000e700000209400 */
[----:B-1----:R-:W1:Y:S02]  /*1ca0*/  MUFU.RCP R18, R18 ;  /* 0x0000001200127308 */ /* 0x002e640000001000 */
[----:B-1----:R-:W-:-:S06]  /*1cb0*/  VIADD R24, R18, 0xffffffe ;  /* 0x0ffffffe12187836 */ /* 0x002fcc0000000000 */
[----:B------:R1:W3:Y:S02]  /*1cc0*/  F2I.FTZ.U32.TRUNC.NTZ R25, R24 ;  /* 0x0000001800197305 */ /* 0x0002e4000021f000 */
[----:B-1----:R-:W-:Y:S01]  /*1cd0*/  MOV R24, RZ ;  /* 0x000000ff00187202 */ /* 0x002fe20000000f00 */
[----:B---3--:R-:W-:-:S04]  /*1ce0*/  IMAD.MOV R29, RZ, RZ, -R25 ;  /* 0x000000ffff1d7224 */ /* 0x008fc800078e0a19 */
[----:B------:R-:W-:-:S04]  /*1cf0*/  IMAD R29, R29, R0, RZ ;  /* 0x000000001d1d7224 */ /* 0x000fc800078e02ff */
[----:B------:R-:W-:-:S06]  /*1d00*/  IMAD.HI.U32 R29, R25, R29, R24 ;  /* 0x0000001d191d7227 */ /* 0x000fcc00078e0018 */
[----:B------:R-:W-:-:S04]  /*1d10*/  IMAD.HI.U32 R29, R29, R22, RZ ;  /* 0x000000161d1d7227 */ /* 0x000fc800078e00ff */
[----:B------:R-:W-:-:S04]  /*1d20*/  IMAD.MOV R25, RZ, RZ, -R29 ;  /* 0x000000ffff197224 */ /* 0x000fc800078e0a1d */
[----:B------:R-:W-:-:S05]  /*1d30*/  IMAD R25, R0, R25, R22 ;  /* 0x0000001900197224 */ /* 0x000fca00078e0216 */
[----:B------:R-:W-:-:S13]  /*1d40*/  ISETP.GT.U32.AND P0, PT, R0, R25, PT ;  /* 0x000000190000720c */ /* 0x000fda0003f04070 */
[----:B------:R-:W-:Y:S01]  /*1d50*/  @!P0 IMAD.IADD R25, R25, 0x1, -R0 ;  /* 0x0000000119198824 */ /* 0x000fe200078e0a00 */
[----:B------:R-:W-:Y:S02]  /*1d60*/  @!P0 IADD3 R29, PT, PT, R29, 0x1, RZ ;  /* 0x000000011d1d8810 */ /* 0x000fe40007ffe0ff */
        /* <DEDUP_REMOVED lines=8> */
[----:B--2---:R-:W-:-:S04]  /*1df0*/  IMAD R25, R0, UR4, R23 ;  /* 0x0000000400197c24 */ /* 0x004fc8000f8e0217 */
[----:B------:R-:W-:-:S05]  /*1e00*/  IMAD.WIDE R24, R25, 0x4, R6 ;  /* 0x0000000419187825 */ /* 0x000fca00078e0206 */
[----:B------:R1:W5:Y:S01]  /*1e10*/  LDG.E.CONSTANT R18, desc[UR8][R24.64] ;  /* 0x0000000818127981 */ /* 0x000362000c1e9900 */
[----:B------:R-:W-:-:S07]  /*1e20*/  MOV R0, R23 ;  /* 0x0000001700007202 */ /* 0x000fce0000000f00 */
.L_x_9:
[----:B------:R-:W2:Y:S04]  /*1e30*/  LDG.E.U8.CONSTANT R26, desc[UR8][R14.64] ;  /* 0x000000080e1a7981 */ /* 0x000ea8000c1e9100 */
[----:B------:R-:W3:Y:S04]  /*1e40*/  LDG.E.U8.CONSTANT R27, desc[UR8][R14.64+0x2] ;  /* 0x000002080e1b7981 */ /* 0x000ee8000c1e9100 */
[----:B-1----:R-:W4:Y:S04]  /*1e50*/  LDG.E.U16.CONSTANT R25, desc[UR8][R16.64+0x2] ;  /* 0x0000020810197981 */ /* 0x002f28000c1e9500 */
[----:B------:R-:W4:Y:S04]  /*1e60*/  LDG.E.U8.CONSTANT R29, desc[UR8][R14.64+0x3] ;  /* 0x000003080e1d7981 */ /* 0x000f28000c1e9100 */
[----:B------:R-:W4:Y:S04]  /*1e70*/  LDG.E.U16.CONSTANT R24, desc[UR8][R16.64] ;  /* 0x0000000810187981 */ /* 0x000f28000c1e9500 */
[----:B------:R-:W4:Y:S04]  /*1e80*/  LDG.E.U16.CONSTANT R23, desc[UR8][R16.64+0x4] ;  /* 0x0000040810177981 */ /* 0x000f28000c1e9500 */
[----:B------:R-:W4:Y:S01]  /*1e90*/  LDG.E.U16.CONSTANT R22, desc[UR8][R16.64+0x6] ;  /* 0x0000060810167981 */ /* 0x000f22000c1e9500 */
[----:B-----5:R-:W-:-:S05]  /*1ea0*/  F2FP.F16.E4M3.UNPACK_B R21, R21 ;  /* 0x00000015ff15723e */ /* 0x020fca00020006ff */
[----:B------:R-:W-:-:S05]  /*1eb0*/  HADD2.F32 R21, -RZ, R21.H0_H0 ;  /* 0x20000015ff157230 */ /* 0x000fca0000004100 */
[----:B------:R-:W-:Y:S01]  /*1ec0*/  FMUL R28, R18, R21 ;  /* 0x00000015121c7220 */ /* 0x000fe20000400000 */
[----:B------:R-:W-:Y:S01]  /*1ed0*/  VIADD R19, R19, 0x4 ;  /* 0x0000000413137836 */ /* 0x000fe20000000000 */
[----:B--2---:R-:W-:Y:S02]  /*1ee0*/  F2FP.F16.E4M3.UNPACK_B R26, R26 ;  /* 0x0000001aff1a723e */ /* 0x004fe400020006ff */
[----:B---3--:R-:W-:-:S03]  /*1ef0*/  F2FP.F16.E4M3.UNPACK_B R27, R27 ;  /* 0x0000001bff1b723e */ /* 0x008fc600020006ff */
[----:B------:R-:W-:Y:S02]  /*1f00*/  HADD2.F32 R21, -RZ, R26.H0_H0 ;  /* 0x2000001aff157230 */ /* 0x000fe40000004100 */
[----:B----4-:R-:W-:Y:S02]  /*1f10*/  IMAD.U32 R25, R25, 0x10000, RZ ;  /* 0x0001000019197824 */ /* 0x010fe400078e00ff */
[----:B------:R-:W-:Y:S01]  /*1f20*/  HADD2.F32 R27, -RZ, R27.H0_H0 ;  /* 0x2000001bff1b7230 */ /* 0x000fe20000004100 */
[----:B------:R-:W-:Y:S01]  /*1f30*/  F2FP.F16.E4M3.UNPACK_B R29, R29 ;  /* 0x0000001dff1d723e */ /* 0x000fe200020006ff */
[----:B------:R-:W-:Y:S01]  /*1f40*/  FMUL R25, R25, R28 ;  /* 0x0000001c19197220 */ /* 0x000fe20000400000 */
[----:B------:R-:W-:Y:S01]  /*1f50*/  FMUL R21, R18, R21 ;  /* 0x0000001512157220 */ /* 0x000fe20000400000 */
[----:B------:R-:W-:Y:S02]  /*1f60*/  SHF.L.U32 R24, R24, 0x10, RZ ;  /* 0x0000001018187819 */ /* 0x000fe400000006ff */
[----:B------:R-:W-:-:S02]  /*1f70*/  HADD2.F32 R29, -RZ, R29.H0_H0 ;  /* 0x2000001dff1d7230 */ /* 0x000fc40000004100 */
[----:B------:R-:W-:Y:S01]  /*1f80*/  FMUL R14, R18, R27 ;  /* 0x0000001b120e7220 */ /* 0x000fe20000400000 */
[----:B------:R-:W-:Y:S02]  /*1f90*/  IMAD.U32 R23, R23, 0x10000, RZ ;  /* 0x0001000017177824 */ /* 0x000fe400078e00ff */
[----:B------:R-:W-:Y:S01]  /*1fa0*/  FFMA R24, R24, R21, R25 ;  /* 0x0000001518187223 */ /* 0x000fe20000000019 */
[----:B------:R-:W-:Y:S01]  /*1fb0*/  FMUL R29, R18, R29 ;  /* 0x0000001d121d7220 */ /* 0x000fe20000400000 */
[----:B------:R-:W-:Y:S02]  /*1fc0*/  SHF.L.U32 R22, R22, 0x10, RZ ;  /* 0x0000001016167819 */ /* 0x000fe400000006ff */
[----:B------:R-:W-:-:S04]  /*1fd0*/  FFMA R23, R23, R14, R24 ;  /* 0x0000000e17177223 */ /* 0x000fc80000000018 */
[----:B------:R-:W-:-:S04]  /*1fe0*/  FFMA R23, R22, R29, R23 ;  /* 0x0000001d16177223 */ /* 0x000fc80000000017 */
[----:B------:R-:W-:-:S07]  /*1ff0*/  FADD R20, R20, R23 ;  /* 0x0000001714147221 */ /* 0x000fce0000000000 */
.L_x_2:
[----:B------:R-:W1:Y:S02]  /*2000*/  LDCU UR4, c[0x0][0x3b8] ;  /* 0x00007700ff0477ac */ /* 0x000e640008000800 */
[----:B-1----:R-:W-:-:S13]  /*2010*/  ISETP.GE.AND P0, PT, R19, UR4, PT ;  /* 0x0000000413007c0c */ /* 0x002fda000bf06270 */
[----:B------:R-:W-:Y:S05]  /*2020*/  @P0 BRA `(.L_x_10) ;  /* 0x0000001800e00947 */ /* 0x000fea0003800000 */
[C---:B------:R-:W-:Y:S02]  /*2030*/  IADD3 R14, PT, PT, R19.reuse, -UR4, RZ ;  /* 0x80000004130e7c10 */ /* 0x040fe4000fffe0ff */
[----:B------:R-:W-:Y:S02]  /*2040*/  IADD3 R21, PT, PT, -R19, UR4, RZ ;  /* 0x0000000413157c10 */ /* 0x000fe4000fffe1ff */
[----:B------:R-:W-:-:S13]  /*2050*/  ISETP.GT.U32.AND P0, PT, R14, -0x4, PT ;  /* 0xfffffffc0e00780c */ /* 0x000fda0003f04070 */
[----:B------:R-:W-:Y:S05]  /*2060*/  @P0 BRA `(.L_x_11) ;  /* 0x0000000c00c40947 */ /* 0x000fea0003800000 */
[----:B------:R-:W1:Y:S01]  /*2070*/  LDC R14, c[0x0][0x3c4] ;  /* 0x0000f100ff0e7b82 */ /* 0x000e620000000800 */
[----:B------:R-:W-:Y:S01]  /*2080*/  LOP3.LUT R25, R21, 0xfffffffc, RZ, 0xc0, !PT ;  /* 0xfffffffc15197812 */ /* 0x000fe200078ec0ff */
[----:B------:R-:W2:Y:S04]  /*2090*/  LDCU UR4, c[0x0][0x3bc] ;  /* 0x00007780ff0477ac */ /* 0x000ea80008000800 */
[----:B------:R-:W-:Y:S01]  /*20a0*/  IMAD.MOV R25, RZ, RZ, -R25 ;  /* 0x000000ffff197224 */ /* 0x000fe200078e0a19 */
[----:B-1----:R-:W-:-:S04]  /*20b0*/  IABS R27, R14 ;  /* 0x0000000e001b7213 */ /* 0x002fc80000000000 */
[----:B------:R-:W1:Y:S08]  /*20c0*/  I2F.RP R16, R27 ;  /* 0x0000001b00107306 */ /* 0x000e700000209400 */
[----:B-1----:R-:W1:Y:S02]  /*20d0*/  MUFU.RCP R16, R16 ;  /* 0x0000001000107308 */ /* 0x002e640000001000 */
[----:B-1----:R-:W-:-:S06]  /*20e0*/  VIADD R14, R16, 0xffffffe ;  /* 0x0ffffffe100e7836 */ /* 0x002fcc0000000000 */
[----:B------:R1:W3:Y:S02]  /*20f0*/  F2I.FTZ.U32.TRUNC.NTZ R15, R14 ;  /* 0x0000000e000f7305 */ /* 0x0002e4000021f000 */
[----:B-1----:R-:W-:Y:S02]  /*2100*/  MOV R14, RZ ;  /* 0x000000ff000e7202 */ /* 0x002fe40000000f00 */
[----:B---3--:R-:W-:-:S05]  /*2110*/  IADD3 R22, PT, PT, RZ, -R15, RZ ;  /* 0x8000000fff167210 */ /* 0x008fca0007ffe0ff */
[----:B------:R-:W-:-:S04]  /*2120*/  IMAD R17, R22, R27, RZ ;  /* 0x0000001b16117224 */ /* 0x000fc800078e02ff */
[----:B--2---:R-:W-:-:S07]  /*2130*/  IMAD.HI.U32 R26, R15, R17, R14 ;  /* 0x000000110f1a7227 */ /* 0x004fce00078e000e */
.L_x_16:
[----:B------:R-:W1:Y:S01]  /*2140*/  LDC R24, c[0x0][0x3c4] ;  /* 0x0000f100ff187b82 */ /* 0x000e620000000800 */
[----:B------:R-:W-:-:S05]  /*2150*/  IABS R14, R19 ;  /* 0x00000013000e7213 */ /* 0x000fca0000000000 */
[----:B------:R-:W-:-:S04]  /*2160*/  IMAD.HI.U32 R26, R26, R14, RZ ;  /* 0x0000000e1a1a7227 */ /* 0x000fc800078e00ff */
[----:B------:R-:W-:Y:S01]  /*2170*/  IMAD.MOV R15, RZ, RZ, -R26 ;  /* 0x000000ffff0f7224 */ /* 0x000fe200078e0a1a */
[-C--:B-1----:R-:W-:Y:S02]  /*2180*/  IABS R23, R24.reuse ;  /* 0x0000001800177213 */ /* 0x082fe40000000000 */
[----:B------:R-:W-:-:S03]  /*2190*/  LOP3.LUT R22, RZ, R24, RZ, 0x33, !PT ;  /* 0x00000018ff167212 */ /* 0x000fc600078e33ff */
[----:B------:R-:W-:-:S05]  /*21a0*/  IMAD R14, R23, R15, R14 ;  /* 0x0000000f170e7224 */ /* 0x000fca00078e020e */
[----:B------:R-:W-:-:S13]  /*21b0*/  ISETP.GT.U32.AND P1, PT, R27, R14, PT ;  /* 0x0000000e1b00720c */ /* 0x000fda0003f24070 */
[----:B------:R-:W-:Y:S01]  /*21c0*/  @!P1 IADD3 R14, PT, PT, R14, -R23, RZ ;  /* 0x800000170e0e9210 */ /* 0x000fe20007ffe0ff */
[----:B------:R-:W-:-:S03]  /*21d0*/  @!P1 VIADD R26, R26, 0x1 ;  /* 0x000000011a1a9836 */ /* 0x000fc60000000000 */
[----:B------:R-:W-:Y:S02]  /*21e0*/  ISETP.GE.U32.AND P0, PT, R14, R27, PT ;  /* 0x0000001b0e00720c */ /* 0x000fe40003f06070 */
[----:B------:R-:W-:-:S04]  /*21f0*/  LOP3.LUT R14, R19, R24, RZ, 0x3c, !PT ;  /* 0x00000018130e7212 */ /* 0x000fc800078e3cff */
[----:B------:R-:W-:Y:S02]  /*2200*/  ISETP.GE.AND P2, PT, R14, RZ, PT ;  /* 0x000000ff0e00720c */ /* 0x000fe40003f46270 */
[----:B------:R-:W-:-:S05]  /*2210*/  IADD3 R14, P1, PT, R19, R8, RZ ;  /* 0x00000008130e7210 */ /* 0x000fca0007f3e0ff */
[----:B------:R-:W-:Y:S02]  /*2220*/  @P0 IADD3 R26, PT, PT, R26, 0x1, RZ ;  /* 0x000000011a1a0810 */ /* 0x000fe40007ffe0ff */
[----:B------:R-:W-:-:S04]  /*2230*/  ISETP.NE.AND P0, PT, R24, RZ, PT ;  /* 0x000000ff1800720c */ /* 0x000fc80003f05270 */
        /* <DEDUP_REMOVED lines=9> */
[----:B-1----:R-:W-:-:S06]  /*22d0*/  IADD3 R16, PT, PT, R18, 0xffffffe, RZ ;  /* 0x0ffffffe12107810 */ /* 0x002fcc0007ffe0ff */
[----:B------:R1:W2:Y:S02]  /*22e0*/  F2I.FTZ.U32.TRUNC.NTZ R17, R16 ;  /* 0x0000001000117305 */ /* 0x0002a4000021f000 */
[----:B-1----:R-:W-:Y:S02]  /*22f0*/  HFMA2 R16, -RZ, RZ, 0, 0 ;  /* 0x00000000ff107431 */ /* 0x002fe400000001ff */
[----:B--2---:R-:W-:-:S04]  /*2300*/  IMAD.MOV R29, RZ, RZ, -R17 ;  /* 0x000000ffff1d7224 */ /* 0x004fc800078e0a11 */
[----:B------:R-:W-:-:S04]  /*2310*/  IMAD R29, R29, R0, RZ ;  /* 0x000000001d1d7224 */ /* 0x000fc800078e02ff */
[----:B------:R-:W-:-:S04]  /*2320*/  IMAD.HI.U32 R29, R17, R29, R16 ;  /* 0x0000001d111d7227 */ /* 0x000fc800078e0010 */
[----:B------:R-:W-:-:S04]  /*2330*/  IMAD.MOV.U32 R17, RZ, RZ, R26 ;  /* 0x000000ffff117224 */ /* 0x000fc800078e001a */
[----:B------:R-:W-:-:S05]  /*2340*/  IMAD.HI.U32 R29, R29, R17, RZ ;  /* 0x000000111d1d7227 */ /* 0x000fca00078e00ff */
[----:B------:R-:W-:-:S05]  /*2350*/  IADD3 R18, PT, PT, -R29, RZ, RZ ;  /* 0x000000ff1d127210 */ /* 0x000fca0007ffe1ff */
        /* <DEDUP_REMOVED lines=12> */
[----:B------:R-:W-:-:S04]  /*2420*/  IMAD R17, R0, UR4, R15 ;  /* 0x0000000400117c24 */ /* 0x000fc8000f8e020f */
[----:B------:R-:W-:-:S05]  /*2430*/  IMAD.WIDE R16, R17, 0x4, R6 ;  /* 0x0000000411107825 */ /* 0x000fca00078e0206 */
[----:B------:R1:W5:Y:S01]  /*2440*/  LDG.E.CONSTANT R18, desc[UR8][R16.64] ;  /* 0x0000000810127981 */ /* 0x000362000c1e9900 */
[----:B------:R-:W-:-:S07]  /*2450*/  MOV R0, R15 ;  /* 0x0000000f00007202 */ /* 0x000fce0000000f00 */
.L_x_12:
[----:B------:R-:W-:-:S05]  /*2460*/  IMAD.X R15, RZ, RZ, R5, P1 ;  /* 0x000000ffff0f7224 */ /* 0x000fca00008e0605 */
[----:B------:R-:W2:Y:S01]  /*2470*/  LDG.E.U8.CONSTANT R29, desc[UR8][R14.64] ;  /* 0x000000080e1d7981 */ /* 0x000ea2000c1e9100 */
[----:B-1----:R-:W-:-:S05]  /*2480*/  IMAD.WIDE.U32 R16, R19, 0x2, R2 ;  /* 0x0000000213107825 */ /* 0x002fca00078e0002 */
[----:B------:R-:W3:Y:S01]  /*2490*/  LDG.E.U16.CONSTANT R28, desc[UR8][R16.64] ;  /* 0x00000008101c7981 */ /* 0x000ee2000c1e9500 */
[----:B------:R-:W1:Y:S08]  /*24a0*/  I2F.RP R30, R23 ;  /* 0x00000017001e7306 */ /* 0x000e700000209400 */
[----:B-1----:R-:W1:Y:S02]  /*24b0*/  MUFU.RCP R30, R30 ;  /* 0x0000001e001e7308 */ /* 0x002e640000001000 */
[----:B-1----:R-:W-:-:S06]  /*24c0*/  IADD3 R31, PT, PT, R30, 0xffffffe, RZ ;  /* 0x0ffffffe1e1f7810 */ /* 0x002fcc0007ffe0ff */
[----:B------:R-:W1:Y:S02]  /*24d0*/  F2I.FTZ.U32.TRUNC.NTZ R27, R31 ;  /* 0x0000001f001b7305 */ /* 0x000e64000021f000 */
[----:B-1----:R-:W-:-:S04]  /*24e0*/  IMAD.MOV R26, RZ, RZ, -R27 ;  /* 0x000000ffff1a7224 */ /* 0x002fc800078e0a1b */
[----:B------:R-:W-:Y:S01]  /*24f0*/  IMAD R33, R26, R23, RZ ;  /* 0x000000171a217224 */ /* 0x000fe200078e02ff */
[----:B------:R-:W-:-:S05]  /*2500*/  MOV R26, RZ ;  /* 0x000000ff001a7202 */ /* 0x000fca0000000f00 */
[----:B------:R-:W-:Y:S01]  /*2510*/  IMAD.HI.U32 R26, R27, R33, R26 ;  /* 0x000000211b1a7227 */ /* 0x000fe200078e001a */
[----:B--2---:R-:W-:-:S05]  /*2520*/  F2FP.F16.E4M3.UNPACK_B R29, R29 ;  /* 0x0000001dff1d723e */ /* 0x004fca00020006ff */
[----:B------:R-:W-:Y:S02]  /*2530*/  HADD2.F32 R29, -RZ, R29.H0_H0 ;  /* 0x2000001dff1d7230 */ /* 0x000fe40000004100 */
[----:B---3--:R-:W-:-:S03]  /*2540*/  IMAD.U32 R27, R28, 0x10000, RZ ;  /* 0x000100001c1b7824 */ /* 0x008fc600078e00ff */
[----:B-----5:R-:W-:-:S04]  /*2550*/  FMUL R29, R18, R29 ;  /* 0x0000001d121d7220 */ /* 0x020fc80000400000 */
[----:B------:R-:W-:Y:S01]  /*2560*/  FFMA R20, R27, R29, R20 ;  /* 0x0000001d1b147223 */ /* 0x000fe20000000014 */
[----:B------:R-:W-:-:S04]  /*2570*/  IADD3 R27, PT, PT, R19, 0x1, RZ ;  /* 0x00000001131b7810 */ /* 0x000fc80007ffe0ff */
        /* <DEDUP_REMOVED lines=8> */
[----:B------:R-:W-:Y:S01]  /*2600*/  @!P2 IMAD.IADD R30, R30, 0x1, -R23 ;  /* 0x000000011e1ea824 */ /* 0x000fe200078e0a17 */
[----:B------:R-:W-:-:S04]  /*2610*/  @!P2 IADD3 R28, PT, PT, R28, 0x1, RZ ;  /* 0x000000011c1ca810 */ /* 0x000fc80007ffe0ff */
[----:B------:R-:W-:-:S13]  /*2620*/  ISETP.GE.U32.AND P1, PT, R30, R27, PT ;  /* 0x0000001b1e00720c */ /* 0x000fda0003f26070 */
[----:B------:R-:W-:-:S05]  /*2630*/  @P1 VIADD R28, R28, 0x1 ;  /* 0x000000011c1c1836 */ /* 0x000fca0000000000 */
[----:B------:R-:W-:-:S04]  /*2640*/  @!P3 IADD3 R28, PT, PT, -R28, RZ, RZ ;  /* 0x000000ff1c1cb210 */ /* 0x000fc80007ffe1ff */
[----:B------:R-:W-:-:S04]  /*2650*/  SEL R31, R22, R28, !P0 ;  /* 0x0000001c161f7207 */ /* 0x000fc80004000000 */
[----:B------:R-:W-:-:S13]  /*2660*/  ISETP.NE.AND P1, PT, R31, R0, PT ;  /* 0x000000001f00720c */ /* 0x000fda0003f25270 */
[----:B------:R-:W-:Y:S05]  /*2670*/  @!P1 BRA `(.L_x_13) ;  /* 0x0000000000749947 */ /* 0x000fea0003800000 */
[----:B------:R-:W1:Y:S02]  /*2680*/  LDC R33, c[0x0][0x3c0] ;  /* 0x0000f000ff217b82 */ /* 0x000e640000000800 */
        /* <DEDUP_REMOVED lines=8> */
[----:B------:R-:W-:Y:S01]  /*2710*/  IMAD.HI.U32 R35, R29, R35, R28 ;  /* 0x000000231d237227 */ /* 0x000fe200078e001c */
[----:B------:R-:W-:-:S05]  /*2720*/  IABS R29, R10 ;  /* 0x0000000a001d7213 */ /* 0x000fca0000000000 */
        /* <DEDUP_REMOVED lines=18> */
.L_x_13:
[----:B-1----:R-:W2:Y:S04]  /*2850*/  LDG.E.U8.CONSTANT R29, desc[UR8][R14.64+0x1] ;  /* 0x000001080e1d7981 */ /* 0x002ea8000c1e9100 */
[----:B------:R-:W3:Y:S01]  /*2860*/  LDG.E.U16.CONSTANT R28, desc[UR8][R16.64+0x2] ;  /* 0x00000208101c7981 */ /* 0x000ee2000c1e9500 */
        /* <DEDUP_REMOVED lines=11> */
[----:B------:R-:W-:-:S05]  /*2920*/  IMAD R30, R23, R29, R30 ;  /* 0x0000001d171e7224 */ /* 0x000fca00078e021e */
[----:B------:R-:W-:-:S13]  /*2930*/  ISETP.GT.U32.AND P2, PT, R27, R30, PT ;  /* 0x0000001e1b00720c */ /* 0x000fda0003f44070 */
[----:B------:R-:W-:Y:S01]  /*2940*/  @!P2 IADD3 R30, PT, PT, R30, -R23, RZ ;  /* 0x800000171e1ea210 */ /* 0x000fe20007ffe0ff */
[----:B------:R-:W-:-:S03]  /*2950*/  @!P2 VIADD R28, R28, 0x1 ;  /* 0x000000011c1ca836 */ /* 0x000fc60000000000 */
[----:B------:R-:W-:-:S13]  /*2960*/  ISETP.GE.U32.AND P1, PT, R30, R27, PT ;  /* 0x0000001b1e00720c */ /* 0x000fda0003f26070 */
[----:B------:R-:W-:-:S05]  /*2970*/  @P1 IADD3 R28, PT, PT, R28, 0x1, RZ ;  /* 0x000000011c1c1810 */ /* 0x000fca0007ffe0ff */
[----:B------:R-:W-:-:S05]  /*2980*/  @!P3 IMAD.MOV R28, RZ, RZ, -R28 ;  /* 0x000000ffff1cb224 */ /* 0x000fca00078e0a1c */
[----:B------:R-:W-:-:S04]  /*2990*/  SEL R31, R22, R28, !P0 ;  /* 0x0000001c161f7207 */ /* 0x000fc80004000000 */
[----:B------:R-:W-:-:S13]  /*29a0*/  ISETP.NE.AND P1, PT, R31, R0, PT ;  /* 0x000000001f00720c */ /* 0x000fda0003f25270 */
[----:B------:R-:W-:Y:S05]  /*29b0*/  @!P1 BRA `(.L_x_14) ;  /* 0x0000000000749947 */ /* 0x000fea0003800000 */
[----:B------:R-:W1:Y:S02]  /*29c0*/  LDC R33, c[0x0][0x3c0] ;  /* 0x0000f000ff217b82 */ /* 0x000e640000000800 */
        /* <DEDUP_REMOVED lines=8> */
[----:B------:R-:W-:Y:S01]  /*2a50*/  IMAD.HI.U32 R35, R29, R35, R28 ;  /* 0x000000231d237227 */ /* 0x000fe200078e001c */
[----:B------:R-:W-:-:S05]  /*2a60*/  IABS R29, R10 ;  /* 0x0000000a001d7213 */ /* 0x000fca0000000000 */
        /* <DEDUP_REMOVED lines=10> */
[----:B------:R-:W-:-:S05]  /*2b10*/  @P2 IADD3 R35, PT, PT, R35, 0x1, RZ ;  /* 0x0000000123232810 */ /* 0x000fca0007ffe0ff */
[----:B------:R-:W-:-:S05]  /*2b20*/  IMAD.MOV.U32 R0, RZ, RZ, R35 ;  /* 0x000000ffff007224 */ /* 0x000fca00078e0023 */
[----:B------:R-:W-:Y:S02]  /*2b30*/  @!P3 IADD3 R0, PT, PT, -R0, RZ, RZ ;  /* 0x000000ff0000b210 */ /* 0x000fe40007ffe1ff */
[----:B------:R-:W-:-:S05]  /*2b40*/  @!P1 LOP3.LUT R0, RZ, R33, RZ, 0x33, !PT ;  /* 0x00000021ff009212 */ /* 0x000fca00078e33ff */
[----:B------:R-:W-:-:S04]  /*2b50*/  IMAD R29, R0, UR4, R31 ;  /* 0x00000004001d7c24 */ /* 0x000fc8000f8e021f */
[----:B------:R-:W-:-:S05]  /*2b60*/  IMAD.WIDE R28, R29, 0x4, R6 ;  /* 0x000000041d1c7825 */ /* 0x000fca00078e0206 */
[----:B------:R1:W5:Y:S01]  /*2b70*/  LDG.E.CONSTANT R18, desc[UR8][R28.64] ;  /* 0x000000081c127981 */ /* 0x000362000c1e9900 */
[----:B------:R-:W-:-:S07]  /*2b80*/  IMAD.MOV.U32 R0, RZ, RZ, R31 ;  /* 0x000000ffff007224 */ /* 0x000fce00078e001f */
.L_x_14:
[----:B-1----:R-:W2:Y:S04]  /*2b90*/  LDG.E.U8.CONSTANT R29, desc[UR8][R14.64+0x2] ;  /* 0x000002080e1d7981 */ /* 0x002ea8000c1e9100 */
[----:B------:R-:W3:Y:S01]  /*2ba0*/  LDG.E.U16.CONSTANT R28, desc[UR8][R16.64+0x4] ;  /* 0x00000408101c7981 */ /* 0x000ee2000c1e9500 */
[----:B--2---:R-:W-:-:S05]  /*2bb0*/  F2FP.F16.E4M3.UNPACK_B R29, R29 ;  /* 0x0000001dff1d723e */ /* 0x004fca00020006ff */
[----:B------:R-:W-:Y:S01]  /*2bc0*/  HADD2.F32 R31, -RZ, R29.H0_H0 ;  /* 0x2000001dff1f7230 */ /* 0x000fe20000004100 */
[----:B---3--:R-:W-:-:S04]  /*2bd0*/  SHF.L.U32 R29, R28, 0x10, RZ ;  /* 0x000000101c1d7819 */ /* 0x008fc800000006ff */
[----:B-----5:R-:W-:-:S04]  /*2be0*/  FMUL R31, R18, R31 ;  /* 0x0000001f121f7220 */ /* 0x020fc80000400000 */
[----:B------:R-:W-:Y:S01]  /*2bf0*/  FFMA R20, R29, R31, R20 ;  /* 0x0000001f1d147223 */ /* 0x000fe20000000014 */
[----:B------:R-:W-:-:S05]  /*2c00*/  VIADD R29, R19, 0x3 ;  /* 0x00000003131d7836 */ /* 0x000fca0000000000 */
[----:B------:R-:W-:Y:S02]  /*2c10*/  IABS R28, R29 ;  /* 0x0000001d001c7213 */ /* 0x000fe40000000000 */
[----:B------:R-:W-:-:S03]  /*2c20*/  LOP3.LUT R29, R29, R24, RZ, 0x3c, !PT ;  /* 0x000000181d1d7212 */ /* 0x000fc600078e3cff */
[----:B------:R-:W-:Y:S01]  /*2c30*/  IMAD.HI.U32 R24, R26, R28, RZ ;  /* 0x0000001c1a187227 */ /* 0x000fe200078e00ff */
[----:B------:R-:W-:-:S04]  /*2c40*/  ISETP.GE.AND P3, PT, R29, RZ, PT ;  /* 0x000000ff1d00720c */ /* 0x000fc80003f66270 */
[----:B------:R-:W-:-:S05]  /*2c50*/  IADD3 R29, PT, PT, -R24, RZ, RZ ;  /* 0x000000ff181d7210 */ /* 0x000fca0007ffe1ff */
[----:B------:R-:W-:-:S05]  /*2c60*/  IMAD R28, R23, R29, R28 ;  /* 0x0000001d171c7224 */ /* 0x000fca00078e021c */
        /* <DEDUP_REMOVED lines=38> */
.L_x_15:
[----:B------:R-:W2:Y:S04]  /*2ed0*/  LDG.E.U8.CONSTANT R14, desc[UR8][R14.64+0x3] ;  /* 0x000003080e0e7981 */ /* 0x000ea8000c1e9100 */
[----:B------:R-:W1:Y:S01]  /*2ee0*/  LDG.E.U16.CONSTANT R16, desc[UR8][R16.64+0x6] ;  /* 0x0000060810107981 */ /* 0x000e62000c1e9500 */
[----:B------:R-:W-:Y:S02]  /*2ef0*/  VIADD R25, R25, 0x4 ;  /* 0x0000000419197836 */ /* 0x000fe40000000000 */
[----:B------:R-:W-:-:S03]  /*2f00*/  VIADD R19, R19, 0x4 ;  /* 0x0000000413137836 */ /* 0x000fc60000000000 */
[----:B------:R-:W-:Y:S02]  /*2f10*/  ISETP.NE.AND P0, PT, R25, RZ, PT ;  /* 0x000000ff1900720c */ /* 0x000fe40003f05270 */
[----:B--2---:R-:W-:Y:S02]  /*2f20*/  F2FP.F16.E4M3.UNPACK_B R15, R14 ;  /* 0x0000000eff0f723e */ /* 0x004fe400020006ff */
[----:B-1----:R-:W-:-:S03]  /*2f30*/  SHF.L.U32 R23, R16, 0x10, RZ ;  /* 0x0000001010177819 */ /* 0x002fc600000006ff */
[----:B------:R-:W-:-:S05]  /*2f40*/  HADD2.F32 R29, -RZ, R15.H0_H0 ;  /* 0x2000000fff1d7230 */ /* 0x000fca0000004100 */
[----:B-----5:R-:W-:-:S04]  /*2f50*/  FMUL R29, R18, R29 ;  /* 0x0000001d121d7220 */ /* 0x020fc80000400000 */
[----:B------:R-:W-:Y:S01]  /*2f60*/  FFMA R20, R23, R29, R20 ;  /* 0x0000001d17147223 */ /* 0x000fe20000000014 */
[----:B------:R-:W-:Y:S06]  /*2f70*/  @P0 BRA `(.L_x_16) ;  /* 0xfffffff000700947 */ /* 0x000fec000383ffff */
.L_x_11:
[----:B------:R-:W-:-:S13]  /*2f80*/  LOP3.LUT P0, R14, R21, 0x3, RZ, 0xc0, !PT ;  /* 0x00000003150e7812 */ /* 0x000fda000780c0ff */
[----:B------:R-:W-:Y:S05]  /*2f90*/  @!P0 BRA `(.L_x_10) ;  /* 0x0000000c00048947 */ /* 0x000fea0003800000 */
[----:B------:R-:W-:-:S13]  /*2fa0*/  ISETP.NE.AND P0, PT, R14, 0x1, PT ;  /* 0x000000010e00780c */ /* 0x000fda0003f05270 */
[----:B------:R-:W-:Y:S05]  /*2fb0*/  @!P0 BRA `(.L_x_17) ;  /* 0x0000000400e48947 */ /* 0x000fea0003800000 */
[----:B------:R-:W1:Y:S01]  /*2fc0*/  LDC R26, c[0x0][0x3c4] ;  /* 0x0000f100ff1a7b82 */ /* 0x000e620000000800 */
[----:B------:R-:W-:Y:S02]  /*2fd0*/  IABS R22, R19 ;  /* 0x0000001300167213 */ /* 0x000fe40000000000 */
[----:B------:R-:W-:-:S04]  /*2fe0*/  IADD3 R27, PT, PT, R19, 0x1, RZ ;  /* 0x00000001131b7810 */ /* 0x000fc80007ffe0ff */
[----:B------:R-:W-:Y:S02]  /*2ff0*/  IABS R32, R27 ;  /* 0x0000001b00207213 */ /* 0x000fe40000000000 */
[----:B-1----:R-:W-:-:S04]  /*3000*/  IABS R25, R26 ;  /* 0x0000001a00197213 */ /* 0x002fc80000000000 */
[----:B------:R-:W1:Y:S08]  /*3010*/  I2F.RP R16, R25 ;  /* 0x0000001900107306 */ /* 0x000e700000209400 */
[----:B-1----:R-:W1:Y:S02]  /*3020*/  MUFU.RCP R16, R16 ;  /* 0x0000001000107308 */ /* 0x002e640000001000 */
[----:B-1----:R-:W-:-:S06]  /*3030*/  IADD3 R17, PT, PT, R16, 0xffffffe, RZ ;  /* 0x0ffffffe10117810 */ /* 0x002fcc0007ffe0ff */
[----:B------:R-:W1:Y:S02]  /*3040*/  F2I.FTZ.U32.TRUNC.NTZ R15, R17 ;  /* 0x00000011000f7305 */ /* 0x000e64000021f000 */
[----:B-1----:R-:W-:-:S04]  /*3050*/  IMAD.MOV R14, RZ, RZ, -R15 ;  /* 0x000000ffff0e7224 */ /* 0x002fc800078e0a0f */
[----:B------:R-:W-:Y:S02]  /*3060*/  IMAD R23, R14, R25, RZ ;  /* 0x000000190e177224 */ /* 0x000fe400078e02ff */
[----:B------:R-:W-:-:S04]  /*3070*/  IMAD.MOV.U32 R14, RZ, RZ, RZ ;  /* 0x000000ffff0e7224 */ /* 0x000fc800078e00ff */
[----:B------:R-:W-:Y:S01]  /*3080*/  IMAD.HI.U32 R23, R15, R23, R14 ;  /* 0x000000170f177227 */ /* 0x000fe200078e000e */
[----:B------:R-:W-:-:S04]  /*3090*/  IADD3 R14, P0, PT, R19, R8, RZ ;  /* 0x00000008130e7210 */ /* 0x000fc80007f1e0ff */
[----:B------:R-:W-:Y:S01]  /*30a0*/  IADD3.X R15, PT, PT, RZ, R5, RZ, P0, !PT ;  /* 0x00000005ff0f7210 */ /* 0x000fe200007fe4ff */
[----:B------:R-:W-:-:S04]  /*30b0*/  IMAD.HI.U32 R30, R23, R22, RZ ;  /* 0x00000016171e7227 */ /* 0x000fc800078e00ff */
[----:B------:R-:W2:Y:S01]  /*30c0*/  LDG.E.U8.CONSTANT R28, desc[UR8][R14.64] ;  /* 0x000000080e1c7981 */ /* 0x000ea2000c1e9100 */
[----:B------:R-:W-:Y:S02]  /*30d0*/  IMAD.MOV R17, RZ, RZ, -R30 ;  /* 0x000000ffff117224 */ /* 0x000fe400078e0a1e */
[----:B------:R-:W-:Y:S01]  /*30e0*/  IMAD.HI.U32 R29, R23, R32, RZ ;  /* 0x00000020171d7227 */ /* 0x000fe200078e00ff */
[----:B------:R-:W-:Y:S01]  /*30f0*/  LOP3.LUT R31, R19, R26, RZ, 0x3c, !PT ;  /* 0x0000001a131f7212 */ /* 0x000fe200078e3cff */
[----:B------:R1:W5:Y:S02]  /*3100*/  LDG.E.U8.CONSTANT R24, desc[UR8][R14.64+0x1] ;  /* 0x000001080e187981 */ /* 0x000364000c1e9100 */
[----:B------:R-:W-:-:S05]  /*3110*/  IMAD R34, R25, R17, R22 ;  /* 0x0000001119227224 */ /* 0x000fca00078e0216 */
[----:B------:R-:W-:Y:S02]  /*3120*/  ISETP.GT.U32.AND P0, PT, R25, R34, PT ;  /* 0x000000221900720c */ /* 0x000fe40003f04070 */
[----:B------:R-:W-:-:S05]  /*3130*/  IADD3 R16, PT, PT, -R29, RZ, RZ ;  /* 0x000000ff1d107210 */ /* 0x000fca0007ffe1ff */
[----:B------:R-:W-:-:S06]  /*3140*/  IMAD R32, R25, R16, R32 ;  /* 0x0000001019207224 */ /* 0x000fcc00078e0220 */
[----:B------:R-:W-:Y:S01]  /*3150*/  @!P0 IMAD.IADD R34, R34, 0x1, -R25 ;  /* 0x0000000122228824 */ /* 0x000fe200078e0a19 */
[----:B------:R-:W-:-:S04]  /*3160*/  ISETP.GT.U32.AND P2, PT, R25, R32, PT ;  /* 0x000000201900720c */ /* 0x000fc80003f44070 */
[----:B------:R-:W-:Y:S02]  /*3170*/  ISETP.GE.U32.AND P1, PT, R34, R25, PT ;  /* 0x000000192200720c */ /* 0x000fe40003f26070 */
[----:B------:R-:W-:Y:S01]  /*3180*/  ISETP.GE.AND P3, PT, R31, RZ, PT ;  /* 0x000000ff1f00720c */ /* 0x000fe20003f66270 */
[----:B------:R-:W-:Y:S02]  /*3190*/  @!P0 VIADD R30, R30, 0x1 ;  /* 0x000000011e1e8836 */ /* 0x000fe40000000000 */
[----:B------:R-:W-:Y:S01]  /*31a0*/  IMAD.WIDE.U32 R16, R19, 0x2, R2 ;  /* 0x0000000213107825 */ /* 0x000fe200078e0002 */
[----:B------:R-:W-:-:S03]  /*31b0*/  ISETP.NE.AND P0, PT, R26, RZ, PT ;  /* 0x000000ff1a00720c */ /* 0x000fc60003f05270 */
[-C--:B------:R-:W-:Y:S01]  /*31c0*/  @!P2 IADD3 R32, PT, PT, R32, -R25.reuse, RZ ;  /* 0x800000192020a210 */ /* 0x080fe20007ffe0ff */
[----:B------:R-:W5:Y:S03]  /*31d0*/  LDG.E.U16.CONSTANT R23, desc[UR8][R16.64] ;  /* 0x0000000810177981 */ /* 0x000f66000c1e9500 */
[----:B------:R-:W-:Y:S01]  /*31e0*/  @P1 IADD3 R30, PT, PT, R30, 0x1, RZ ;  /* 0x000000011e1e1810 */ /* 0x000fe20007ffe0ff */
[----:B------:R3:W5:Y:S01]  /*31f0*/  LDG.E.U16.CONSTANT R22, desc[UR8][R16.64+0x2] ;  /* 0x0000020810167981 */ /* 0x000762000c1e9500 */
[----:B-1----:R-:W-:Y:S02]  /*3200*/  LOP3.LUT R15, RZ, R26, RZ, 0x33, !PT ;  /* 0x0000001aff0f7212 */ /* 0x002fe400078e33ff */
[----:B------:R-:W-:Y:S02]  /*3210*/  @!P3 IADD3 R30, PT, PT, -R30, RZ, RZ ;  /* 0x000000ff1e1eb210 */ /* 0x000fe40007ffe1ff */
[----:B------:R-:W-:-:S02]  /*3220*/  ISETP.GE.U32.AND P4, PT, R32, R25, PT ;  /* 0x000000192000720c */ /* 0x000fc40003f86070 */
[----:B------:R-:W-:Y:S02]  /*3230*/  LOP3.LUT R27, R27, R26, RZ, 0x3c, !PT ;  /* 0x0000001a1b1b7212 */ /* 0x000fe400078e3cff */
[----:B---3--:R-:W-:Y:S01]  /*3240*/  SEL R17, R15, R30, !P0 ;  /* 0x0000001e0f117207 */ /* 0x008fe20004000000 */
[----:B------:R-:W-:Y:S01]  /*3250*/  @!P2 VIADD R29, R29, 0x1 ;  /* 0x000000011d1da836 */ /* 0x000fe20000000000 */
[----:B------:R-:W-:Y:S02]  /*3260*/  ISETP.GE.AND P1, PT, R27, RZ, PT ;  /* 0x000000ff1b00720c */ /* 0x000fe40003f26270 */
[----:B------:R-:W-:-:S05]  /*3270*/  ISETP.NE.AND P2, PT, R17, R0, PT ;  /* 0x000000001100720c */ /* 0x000fca0003f45270 */
[----:B------:R-:W-:-:S06]  /*3280*/  @P4 VIADD R29, R29, 0x1 ;  /* 0x000000011d1d4836 */ /* 0x000fcc0000000000 */
[----:B------:R-:W-:-:S04]  /*3290*/  @!P1 IADD3 R29, PT, PT, -R29, RZ, RZ ;  /* 0x000000ff1d1d9210 */ /* 0x000fc80007ffe1ff */
[----:B------:R-:W-:Y:S02]  /*32a0*/  SEL R15, R15, R29, !P0 ;  /* 0x0000001d0f0f7207 */ /* 0x000fe40004000000 */
[----:B--2---:R-:W-:-:S05]  /*32b0*/  F2FP.F16.E4M3.UNPACK_B R25, R28 ;  /* 0x0000001cff19723e */ /* 0x004fca00020006ff */
[----:B------:R-:W-:Y:S01]  /*32c0*/  HADD2.F32 R25, -RZ, R25.H0_H0 ;  /* 0x20000019ff197230 */ /* 0x000fe20000004100 */
[----:B------:R-:W-:Y:S06]  /*32d0*/  @!P2 BRA `(.L_x_18) ;  /* 0x000000000078a947 */ /* 0x000fec0003800000 */
        /* <DEDUP_REMOVED lines=8> */
[----:B-1----:R-:W-:Y:S01]  /*3360*/  IMAD.MOV.U32 R26, RZ, RZ, RZ ;  /* 0x000000ffff1a7224 */ /* 0x002fe200078e00ff */
[----:B---3--:R-:W-:-:S05]  /*3370*/  IADD3 R31, PT, PT, RZ, -R27, RZ ;  /* 0x8000001bff1f7210 */ /* 0x008fca0007ffe0ff */
[----:B------:R-:W-:-:S04]  /*3380*/  IMAD R31, R31, R0, RZ ;  /* 0x000000001f1f7224 */ /* 0x000fc800078e02ff */
[----:B------:R-:W-:-:S06]  /*3390*/  IMAD.HI.U32 R31, R27, R31, R26 ;  /* 0x0000001f1b1f7227 */ /* 0x000fcc00078e001a */
        /* <DEDUP_REMOVED lines=18> */
.L_x_18:
[----:B------:R-:W-:Y:S01]  /*34c0*/  ISETP.NE.AND P0, PT, R15, R0, PT ;  /* 0x000000000f00720c */ /* 0x000fe20003f05270 */
[----:B-----5:R-:W-:Y:S01]  /*34d0*/  IMAD.U32 R23, R23, 0x10000, RZ ;  /* 0x0001000017177824 */ /* 0x020fe200078e00ff */
[----:B------:R-:W-:Y:S01]  /*34e0*/  F2FP.F16.E4M3.UNPACK_B R17, R24 ;  /* 0x00000018ff11723e */ /* 0x000fe200020006ff */
[----:B------:R-:W-:-:S04]  /*34f0*/  FMUL R25, R18, R25 ;  /* 0x0000001912197220 */ /* 0x000fc80000400000 */
[----:B------:R-:W-:Y:S01]  /*3500*/  FFMA R20, R23, R25, R20 ;  /* 0x0000001917147223 */ /* 0x000fe20000000014 */
[----:B------:R-:W-:-:S05]  /*3510*/  HADD2.F32 R17, -RZ, R17.H0_H0 ;  /* 0x20000011ff117230 */ /* 0x000fca0000004100 */
[----:B------:R-:W-:Y:S05]  /*3520*/  @!P0 BRA `(.L_x_19) ;  /* 0x0000000000788947 */ /* 0x000fea0003800000 */
[----:B------:R-:W2:Y:S01]  /*3530*/  LDC R23, c[0x0][0x3c0] ;  /* 0x0000f000ff177b82 */ /* 0x000ea20000000800 */
[----:B------:R-:W-:Y:S01]  /*3540*/  IABS R16, R10 ;  /* 0x0000000a00107213 */ /* 0x000fe20000000000 */
[----:B------:R-:W3:Y:S01]  /*3550*/  LDCU UR4, c[0x0][0x3bc] ;  /* 0x00007780ff0477ac */ /* 0x000ee20008000800 */
[----:B--2---:R-:W-:-:S04]  /*3560*/  IABS R0, R23 ;  /* 0x0000001700007213 */ /* 0x004fc80000000000 */
[----:B------:R-:W2:Y:S08]  /*3570*/  I2F.RP R14, R0 ;  /* 0x00000000000e7306 */ /* 0x000eb00000209400 */
[----:B--2---:R-:W2:Y:S02]  /*3580*/  MUFU.RCP R14, R14 ;  /* 0x0000000e000e7308 */ /* 0x004ea40000001000 */
[----:B--2---:R-:W-:-:S06]  /*3590*/  IADD3 R24, PT, PT, R14, 0xffffffe, RZ ;  /* 0x0ffffffe0e187810 */ /* 0x004fcc0007ffe0ff */
[----:B------:R2:W1:Y:S02]  /*35a0*/  F2I.FTZ.U32.TRUNC.NTZ R25, R24 ;  /* 0x0000001800197305 */ /* 0x000464000021f000 */
[----:B--2---:R-:W-:Y:S02]  /*35b0*/  HFMA2 R24, -RZ, RZ, 0, 0 ;  /* 0x00000000ff187431 */ /* 0x004fe400000001ff */
[----:B-1----:R-:W-:-:S04]  /*35c0*/  IMAD.MOV R27, RZ, RZ, -R25 ;  /* 0x000000ffff1b7224 */ /* 0x002fc800078e0a19 */
        /* <DEDUP_REMOVED lines=16> */
[----:B---3--:R-:W-:-:S04]  /*36d0*/  IMAD R25, R0, UR4, R15 ;  /* 0x0000000400197c24 */ /* 0x008fc8000f8e020f */
[----:B------:R-:W-:-:S05]  /*36e0*/  IMAD.WIDE R24, R25, 0x4, R6 ;  /* 0x0000000419187825 */ /* 0x000fca00078e0206 */
[----:B------:R2:W5:Y:S01]  /*36f0*/  LDG.E.CONSTANT R18, desc[UR8][R24.64] ;  /* 0x0000000818127981 */ /* 0x000562000c1e9900 */
[----:B------:R-:W-:-:S07]  /*3700*/  IMAD.MOV.U32 R0, RZ, RZ, R15 ;  /* 0x000000ffff007224 */ /* 0x000fce00078e000f */
.L_x_19:
[----:B------:R-:W-:Y:S01]  /*3710*/  SHF.L.U32 R15, R22, 0x10, RZ ;  /* 0x00000010160f7819 */ /* 0x000fe200000006ff */
[----:B-----5:R-:W-:Y:S01]  /*3720*/  FMUL R17, R18, R17 ;  /* 0x0000001112117220 */ /* 0x020fe20000400000 */
[----:B------:R-:W-:-:S03]  /*3730*/  VIADD R19, R19, 0x2 ;  /* 0x0000000213137836 */ /* 0x000fc60000000000 */
[----:B------:R-:W-:-:S07]  /*3740*/  FFMA R20, R15, R17, R20 ;  /* 0x000000110f147223 */ /* 0x000fce0000000014 */
.L_x_17:
[----:B------:R-:W-:-:S04]  /*3750*/  LOP3.LUT R21, R21, 0x1, RZ, 0xc0, !PT ;  /* 0x0000000115157812 */ /* 0x000fc800078ec0ff */
[----:B------:R-:W-:-:S13]  /*3760*/  ISETP.NE.U32.AND P0, PT, R21, 0x1, PT ;  /* 0x000000011500780c */ /* 0x000fda0003f05070 */
[----:B------:R-:W-:Y:S05]  /*3770*/  @P0 BRA `(.L_x_10) ;  /* 0x00000004000c0947 */ /* 0x000fea0003800000 */
[C---:B------:R-:W-:Y:S01]  /*3780*/  IADD3 R8, P0, PT, R19.reuse, R8, RZ ;  /* 0x0000000813087210 */ /* 0x040fe20007f1e0ff */
[----:B------:R-:W-:Y:S01]  /*3790*/  IMAD.WIDE.U32 R2, R19, 0x2, R2 ;  /* 0x0000000213027825 */ /* 0x000fe200078e0002 */
[----:B------:R-:W3:Y:S02]  /*37a0*/  LDC R16, c[0x0][0x3c4] ;  /* 0x0000f100ff107b82 */ /* 0x000ee40000000800 */
[----:B------:R-:W-:Y:S02]  /*37b0*/  IADD3.X R9, PT, PT, RZ, R5, RZ, P0, !PT ;  /* 0x00000005ff097210 */ /* 0x000fe400007fe4ff */
[----:B------:R4:W5:Y:S04]  /*37c0*/  LDG.E.U16.CONSTANT R14, desc[UR8][R2.64] ;  /* 0x00000008020e7981 */ /* 0x000968000c1e9500 */
[----:B------:R0:W2:Y:S01]  /*37d0*/  LDG.E.U8.CONSTANT R8, desc[UR8][R8.64] ;  /* 0x0000000808087981 */ /* 0x0000a2000c1e9100 */
[----:B---3--:R-:W-:-:S04]  /*37e0*/  IABS R22, R16 ;  /* 0x0000001000167213 */ /* 0x008fc80000000000 */
[----:B------:R-:W3:Y:S08]  /*37f0*/  I2F.RP R15, R22 ;  /* 0x00000016000f7306 */ /* 0x000ef00000209400 */
[----:B---3--:R-:W3:Y:S02]  /*3800*/  MUFU.RCP R15, R15 ;  /* 0x0000000f000f7308 */ /* 0x008ee40000001000 */
[----:B---3--:R-:W-:-:S06]  /*3810*/  VIADD R5, R15, 0xffffffe ;  /* 0x0ffffffe0f057836 */ /* 0x008fcc0000000000 */
[----:B------:R-:W3:Y:S01]  /*3820*/  F2I.FTZ.U32.TRUNC.NTZ R5, R5 ;  /* 0x0000000500057305 */ /* 0x000ee2000021f000 */
[----:B------:R-:W-:Y:S01]  /*3830*/  IMAD.MOV.U32 R4, RZ, RZ, RZ ;  /* 0x000000ffff047224 */ /* 0x000fe200078e00ff */
[----:B----4-:R-:W-:Y:S02]  /*3840*/  IABS R3, R19 ;  /* 0x0000001300037213 */ /* 0x010fe40000000000 */
[----:B---3--:R-:W-:-:S05]  /*3850*/  IADD3 R17, PT, PT, RZ, -R5, RZ ;  /* 0x80000005ff117210 */ /* 0x008fca0007ffe0ff */
[----:B0-----:R-:W-:-:S04]  /*3860*/  IMAD R9, R17, R22, RZ ;  /* 0x0000001611097224 */ /* 0x001fc800078e02ff */
[----:B------:R-:W-:-:S06]  /*3870*/  IMAD.HI.U32 R2, R5, R9, R4 ;  /* 0x0000000905027227 */ /* 0x000fcc00078e0004 */
[----:B------:R-:W-:-:S05]  /*3880*/  IMAD.HI.U32 R2, R2, R3, RZ ;  /* 0x0000000302027227 */ /* 0x000fca00078e00ff */
[----:B------:R-:W-:-:S05]  /*3890*/  IADD3 R4, PT, PT, -R2, RZ, RZ ;  /* 0x000000ff02047210 */ /* 0x000fca0007ffe1ff */
[----:B------:R-:W-:-:S05]  /*38a0*/  IMAD R3, R22, R4, R3 ;  /* 0x0000000416037224 */ /* 0x000fca00078e0203 */
[----:B------:R-:W-:Y:S02]  /*38b0*/  ISETP.GT.U32.AND P1, PT, R22, R3, PT ;  /* 0x000000031600720c */ /* 0x000fe40003f24070 */
[----:B------:R-:W-:-:S11]  /*38c0*/  LOP3.LUT R19, R19, R16, RZ, 0x3c, !PT ;  /* 0x0000001013137212 */ /* 0x000fd600078e3cff */
[----:B------:R-:W-:-:S05]  /*38d0*/  @!P1 IMAD.IADD R3, R3, 0x1, -R22 ;  /* 0x0000000103039824 */ /* 0x000fca00078e0a16 */
[----:B------:R-:W-:Y:S02]  /*38e0*/  ISETP.GE.U32.AND P0, PT, R3, R22, PT ;  /* 0x000000160300720c */ /* 0x000fe40003f06070 */
[----:B------:R-:W-:Y:S02]  /*38f0*/  @!P1 IADD3 R2, PT, PT, R2, 0x1, RZ ;  /* 0x0000000102029810 */ /* 0x000fe40007ffe0ff */
[----:B------:R-:W-:Y:S02]  /*3900*/  ISETP.GE.AND P2, PT, R19, RZ, PT ;  /* 0x000000ff1300720c */ /* 0x000fe40003f46270 */
[----:B------:R-:W-:-:S07]  /*3910*/  ISETP.NE.AND P1, PT, R16, RZ, PT ;  /* 0x000000ff1000720c */ /* 0x000fce0003f25270 */
[----:B------:R-:W-:-:S05]  /*3920*/  @P0 VIADD R2, R2, 0x1 ;  /* 0x0000000102020836 */ /* 0x000fca0000000000 */
[----:B------:R-:W-:-:S05]  /*3930*/  MOV R15, R2 ;  /* 0x00000002000f7202 */ /* 0x000fca0000000f00 */
[----:B------:R-:W-:Y:S01]  /*3940*/  @!P2 IMAD.MOV R15, RZ, RZ, -R15 ;  /* 0x000000ffff0fa224 */ /* 0x000fe200078e0a0f */
[----:B------:R-:W-:-:S04]  /*3950*/  @!P1 LOP3.LUT R15, RZ, R16, RZ, 0x33, !PT ;  /* 0x00000010ff0f9212 */ /* 0x000fc800078e33ff */
[----:B------:R-:W-:Y:S02]  /*3960*/  ISETP.NE.AND P0, PT, R15, R0, PT ;  /* 0x000000000f00720c */ /* 0x000fe40003f05270 */
[----:B--2---:R-:W-:Y:S02]  /*3970*/  F2FP.F16.E4M3.UNPACK_B R8, R8 ;  /* 0x00000008ff08723e */ /* 0x004fe400020006ff */
[----:B-----5:R-:W-:-:S03]  /*3980*/  SHF.L.U32 R5, R14, 0x10, RZ ;  /* 0x000000100e057819 */ /* 0x020fc600000006ff */
[----:B------:R-:W-:-:S06]  /*3990*/  HADD2.F32 R9, -RZ, R8.H0_H0 ;  /* 0x20000008ff097230 */ /* 0x000fcc0000004100 */
[----:B------:R-:W-:Y:S05]  /*39a0*/  @!P0 BRA `(.L_x_20) ;  /* 0x0000000000788947 */ /* 0x000fea0003800000 */
[----:B------:R-:W0:Y:S01]  /*39b0*/  LDC R17, c[0x0][0x3c0] ;  /* 0x0000f000ff117b82 */ /* 0x000e220000000800 */
[----:B------:R-:W-:Y:S01]  /*39c0*/  IABS R8, R10 ;  /* 0x0000000a00087213 */ /* 0x000fe20000000000 */
[----:B------:R-:W2:Y:S01]  /*39d0*/  LDCU UR4, c[0x0][0x3bc] ;  /* 0x00007780ff0477ac */ /* 0x000ea20008000800 */
[----:B0-----:R-:W-:-:S04]  /*39e0*/  IABS R0, R17 ;  /* 0x0000001100007213 */ /* 0x001fc80000000000 */
[----:B------:R-:W0:Y:S08]  /*39f0*/  I2F.RP R4, R0 ;  /* 0x0000000000047306 */ /* 0x000e300000209400 */
[----:B0-----:R-:W0:Y:S02]  /*3a00*/  MUFU.RCP R4, R4 ;  /* 0x0000000400047308 */ /* 0x001e240000001000 */
[----:B0-----:R-:W-:-:S06]  /*3a10*/  VIADD R2, R4, 0xffffffe ;  /* 0x0ffffffe04027836 */ /* 0x001fcc0000000000 */
[----:B------:R0:W3:Y:S02]  /*3a20*/  F2I.FTZ.U32.TRUNC.NTZ R3, R2 ;  /* 0x0000000200037305 */ /* 0x0000e4000021f000 */
[----:B0-----:R-:W-:Y:S01]  /*3a30*/  IMAD.MOV.U32 R2, RZ, RZ, RZ ;  /* 0x000000ffff027224 */ /* 0x001fe200078e00ff */
[----:B---3--:R-:W-:-:S05]  /*3a40*/  IADD3 R19, PT, PT, RZ, -R3, RZ ;  /* 0x80000003ff137210 */ /* 0x008fca0007ffe0ff */
[----:B------:R-:W-:-:S04]  /*3a50*/  IMAD R19, R19, R0, RZ ;  /* 0x0000000013137224 */ /* 0x000fc800078e02ff */
[----:B------:R-:W-:Y:S01]  /*3a60*/  IMAD.HI.U32 R19, R3, R19, R2 ;  /* 0x0000001303137227 */ /* 0x000fe200078e0002 */
[----:B------:R-:W-:-:S05]  /*3a70*/  MOV R3, R8 ;  /* 0x0000000800037202 */ /* 0x000fca0000000f00 */
        /* <DEDUP_REMOVED lines=14> */
[----:B--2---:R-:W-:-:S04]  /*3b60*/  IMAD R3, R0, UR4, R15 ;  /* 0x0000000400037c24 */ /* 0x004fc8000f8e020f */
[----:B------:R-:W-:-:S05]  /*3b70*/  IMAD.WIDE R6, R3, 0x4, R6 ;  /* 0x0000000403067825 */ /* 0x000fca00078e0206 */
[----:B------:R0:W5:Y:S02]  /*3b80*/  LDG.E.CONSTANT R18, desc[UR8][R6.64] ;  /* 0x0000000806127981 */ /* 0x000164000c1e9900 */
.L_x_20:
[----:B-----5:R-:W-:-:S04]  /*3b90*/  FMUL R9, R9, R18 ;  /* 0x0000001209097220 */ /* 0x020fc80000400000 */
[----:B------:R-:W-:-:S07]  /*3ba0*/  FFMA R20, R5, R9, R20 ;  /* 0x0000000905147223 */ /* 0x000fce0000000014 */
.L_x_10:
[----:B------:R-:W3:Y:S01]  /*3bb0*/  LDC R3, c[0x0][0x3ac] ;  /* 0x0000eb00ff037b82 */ /* 0x000ee20000000800 */
[----:B0-----:R-:W0:Y:S01]  /*3bc0*/  LDCU UR6, c[0x0][0x3b4] ;  /* 0x00007680ff0677ac */ /* 0x001e220008000800 */
[----:B------:R-:W-:Y:S01]  /*3bd0*/  IMAD.MOV.U32 R13, RZ, RZ, RZ ;  /* 0x000000ffff0d7224 */ /* 0x000fe200078e00ff */
[----:B------:R-:W-:Y:S01]  /*3be0*/  SHF.R.S32.HI R11, RZ, 0x1f, R10 ;  /* 0x0000001fff0b7819 */ /* 0x000fe2000001140a */
[----:B------:R-:W4:Y:S01]  /*3bf0*/  LDCU.64 UR4, c[0x0][0x3a0] ;  /* 0x00007400ff0477ac */ /* 0x000f220008000a00 */
[----:B------:R-:W-:Y:S01]  /*3c00*/  F2FP.BF16.F32.PACK_AB R20, RZ, R20 ;  /* 0x00000014ff14723e */ /* 0x000fe200000010ff */
[----:B0-----:R-:W-:Y:S01]  /*3c10*/  USHF.R.S32.HI UR10, URZ, 0x1f, UR6 ;  /* 0x0000001fff0a7899 */ /* 0x001fe20008011406 */
[----:B---3--:R-:W-:-:S04]  /*3c20*/  IMAD.WIDE.U32 R12, R3, UR7, R12 ;  /* 0x00000007030c7c25 */ /* 0x008fc8000f8e000c */
[----:B------:R-:W-:Y:S02]  /*3c30*/  IMAD R5, R13, UR6, RZ ;  /* 0x000000060d057c24 */ /* 0x000fe4000f8e02ff */
[----:B------:R-:W-:-:S04]  /*3c40*/  IMAD.WIDE.U32 R2, R12, UR6, R10 ;  /* 0x000000060c027c25 */ /* 0x000fc8000f8e000a */
[----:B------:R-:W-:Y:S01]  /*3c50*/  IMAD R5, R12, UR10, R5 ;  /* 0x0000000a0c057c24 */ /* 0x000fe2000f8e0205 */
[----:B----4-:R-:W-:-:S04]  /*3c60*/  LEA R4, P0, R2, UR4, 0x1 ;  /* 0x0000000402047c11 */ /* 0x010fc8000f8008ff */
[----:B------:R-:W-:-:S04]  /*3c70*/  IADD3 R3, PT, PT, R3, R5, RZ ;  /* 0x0000000503037210 */ /* 0x000fc80007ffe0ff */
[----:B------:R-:W-:-:S05]  /*3c80*/  LEA.HI.X R5, R2, UR5, R3, 0x1, P0 ;  /* 0x0000000502057c11 */ /* 0x000fca00080f0c03 */
[----:B------:R-:W-:Y:S01]  /*3c90*/  STG.E.U16 desc[UR8][R4.64], R20 ;  /* 0x0000001404007986 */ /* 0x000fe2000c101508 */
[----:B------:R-:W-:Y:S05]  /*3ca0*/  EXIT ;  /* 0x000000000000794d */ /* 0x000fea0003800000 */
.L_x_21:
[----:B------:R-:W-:-:S00]  /*3cb0*/  BRA `(.L_x_21) ;  /* 0xfffffffc00fc7947 */ /* 0x000fc0000383ffff */
[----:B------:R-:W-:-:S00]  /*3cc0*/  NOP ;  /* 0x0000000000007918 */ /* 0x000fc00000000000 */
        /* <DEDUP_REMOVED lines=11> */
.L_x_62:


//--------------------- .text._ZN8fp8_gemm27fp8_indexed_moe_gemm_simpleI6__halfEEvPKT_PK13__nv_fp8_e4m3PKfPKjPS2_iiiiiiiib --------------------------
	.section	.text._ZN8fp8_gemm27fp8_indexed_moe_gemm_simpleI6__halfEEvPKT_PK13__nv_fp8_e4m3PKfPKjPS2_iiiiiiiib,"ax",@progbits
	.align	128
        .global         _ZN8fp8_gemm27fp8_indexed_moe_gemm_simpleI6__halfEEvPKT_PK13__nv_fp8_e4m3PKfPKjPS2_iiiiiiiib
        .type           _ZN8fp8_gemm27fp8_indexed_moe_gemm_simpleI6__halfEEvPKT_PK13__nv_fp8_e4m3PKfPKjPS2_iiiiiiiib,@function
        .size           _ZN8fp8_gemm27fp8_indexed_moe_gemm_simpleI6__halfEEvPKT_PK13__nv_fp8_e4m3PKfPKjPS2_iiiiiiiib,(.L_x_63 - _ZN8fp8_gemm27fp8_indexed_moe_gemm_simpleI6__halfEEvPKT_PK13__nv_fp8_e4m3PKfPKjPS2_iiiiiiiib)
        .other          _ZN8fp8_gemm27fp8_indexed_moe_gemm_simpleI6__halfEEvPKT_PK13__nv_fp8_e4m3PKfPKjPS2_iiiiiiiib,@"STO_CUDA_ENTRY STV_DEFAULT"
_ZN8fp8_gemm27fp8_indexed_moe_gemm_simpleI6__halfEEvPKT_PK13__nv_fp8_e4m3PKfPKjPS2_iiiiiiiib:
.text._ZN8fp8_gemm27fp8_indexed_moe_gemm_simpleI6__halfEEvPKT_PK13__nv_fp8_e4m3PKfPKjPS2_iiiiiiiib:
        /* <DEDUP_REMOVED lines=80> */
.L_x_22:
[----:B------:R-:W-:Y:S02]  /*0500*/  UIMAD.WIDE.U32 UR10, UR7, UR6, URZ ;  /* 0x00000006070a72a5 */ /* 0x000fe4000f8e00ff */
[----:B------:R-:W-:-:S04]  /*0510*/  UIMAD UR4, UR5, UR7, URZ ;  /* 0x00000007050472a4 */ /* 0x000fc8000f8e02ff */
[----:B------:R-:W-:Y:S01]  /*0520*/  UIADD3 UR4, UPT, UPT, UR11, UR4, URZ ;  /* 0x000000040b047290 */ /* 0x000fe2000fffe0ff */
[----:B------:R-:W-:Y:S01]  /*0530*/  MOV R2, UR10 ;  /* 0x0000000a00027c02 */ /* 0x000fe20008000f00 */
[----:B------:R-:W-:-:S04]  /*0540*/  IMAD.U32 R3, RZ, RZ, UR11 ;  /* 0x0000000bff037e24 */ /* 0x000fc8000f8e00ff */
[----:B------:R-:W-:Y:S01]  /*0550*/  IMAD.MOV.U32 R18, RZ, RZ, R2 ;  /* 0x000000ffff127224 */ /* 0x000fe200078e0002 */
[----:B------:R-:W-:-:S07]  /*0560*/  MOV R0, UR4 ;  /* 0x0000000400007c02 */ /* 0x000fce0008000f00 */
.L_x_23:
        /* <DEDUP_REMOVED lines=52> */
.L_x_26:
[----:B------:R-:W2:Y:S04]  /*08b0*/  LDG.E.U16.CONSTANT R16, desc[UR8][R2.64] ;  /* 0x0000000802107981 */ /* 0x000ea8000c1e9500 */
[----:B------:R-:W3:Y:S04]  /*08c0*/  LDG.E.U8.CONSTANT R25, desc[UR8][R4.64+0x2] ;  /* 0x0000020804197981 */ /* 0x000ee8000c1e9100 */
[----:B------:R-:W4:Y:S01]  /*08d0*/  LDG.E.U8.CONSTANT R26, desc[UR8][R4.64+0x3] ;  /* 0x00000308041a7981 */ /* 0x000f22000c1e9100 */
[----:B-----5:R-:W-:Y:S02]  /*08e0*/  F2FP.F16.E4M3.UNPACK_B R27, R27 ;  /* 0x0000001bff1b723e */ /* 0x020fe400020006ff */
[----:B------:R-:W-:Y:S01]  /*08f0*/  IABS R29, R22 ;  /* 0x00000016001d7213 */ /* 0x000fe20000000000 */
[----:B0-----:R0:W5:Y:S01]  /*0900*/  LDG.E.U16.CONSTANT R19, desc[UR8][R2.64+0x4] ;  /* 0x0000040802137981 */ /* 0x001162000c1e9500 */
[----:B------:R-:W-:Y:S01]  /*0910*/  HADD2.F32 R17, -RZ, R24.H0_H0 ;  /* 0x20000018ff117230 */ /* 0x000fe20000004100 */
        /* <DEDUP_REMOVED lines=11> */
[----:B-1----:R-:W-:-:S06]  /*09d0*/  VIADD R17, R28, 0xffffffe ;  /* 0x0ffffffe1c117836 */ /* 0x002fcc0000000000 */
[----:B------:R-:W1:Y:S01]  /*09e0*/  F2I.FTZ.U32.TRUNC.NTZ R17, R17 ;  /* 0x0000001100117305 */ /* 0x000e62000021f000 */
[----:B--2---:R-:W-:Y:S01]  /*09f0*/  HADD2.F32 R16, -RZ, R16.H0_H0 ;  /* 0x20000010ff107230 */ /* 0x004fe20000004100 */
[----:B---3--:R-:W-:-:S04]  /*0a00*/  F2FP.F16.E4M3.UNPACK_B R25, R25 ;  /* 0x00000019ff19723e */ /* 0x008fc800020006ff */
[----:B------:R-:W-:Y:S01]  /*0a10*/  FFMA R23, R16, R23, R27 ;  /* 0x0000001710177223 */ /* 0x000fe2000000001b */
[----:B-1----:R-:W-:Y:S01]  /*0a20*/  IADD3 R27, PT, PT, RZ, -R17, RZ ;  /* 0x80000011ff1b7210 */ /* 0x002fe20007ffe0ff */
[----:B------:R-:W-:Y:S01]  /*0a30*/  IMAD.MOV.U32 R16, RZ, RZ, RZ ;  /* 0x000000ffff107224 */ /* 0x000fe200078e00ff */
[----:B----4-:R-:W-:Y:S01]  /*0a40*/  F2FP.F16.E4M3.UNPACK_B R26, R26 ;  /* 0x0000001aff1a723e */ /* 0x010fe200020006ff */
[----:B------:R-:W-:Y:S02]  /*0a50*/  HADD2.F32 R25, -RZ, R25.H0_H0 ;  /* 0x20000019ff197230 */ /* 0x000fe40000004100 */
[----:B------:R-:W-:-:S04]  /*0a60*/  IMAD R27, R27, R24, RZ ;  /* 0x000000181b1b7224 */ /* 0x000fc800078e02ff */
[----:B------:R-:W-:-:S06]  /*0a70*/  IMAD.HI.U32 R16, R17, R27, R16 ;  /* 0x0000001b11107227 */ /* 0x000fcc00078e0010 */
[----:B------:R-:W-:-:S04]  /*0a80*/  IMAD.HI.U32 R17, R16, 0x4, RZ ;  /* 0x0000000410117827 */ /* 0x000fc800078e00ff */
[----:B------:R-:W-:-:S04]  /*0a90*/  IMAD.MOV R27, RZ, RZ, -R17 ;  /* 0x000000ffff1b7224 */ /* 0x000fc800078e0a11 */
[----:B------:R-:W-:-:S05]  /*0aa0*/  IMAD R27, R24, R27, 0x4 ;  /* 0x00000004181b7424 */ /* 0x000fca00078e021b */
[----:B------:R-:W-:-:S13]  /*0ab0*/  ISETP.GT.U32.AND P3, PT, R14, R27, PT ;  /* 0x0000001b0e00720c */ /* 0x000fda0003f64070 */
[----:B------:R-:W-:Y:S01]  /*0ac0*/  @!P3 IADD3 R27, PT, PT, R27, -R24, RZ ;  /* 0x800000181b1bb210 */ /* 0x000fe20007ffe0ff */
[----:B------:R-:W-:-:S03]  /*0ad0*/  @!P3 VIADD R17, R17, 0x1 ;  /* 0x000000011111b836 */ /* 0x000fc60000000000 */
[----:B------:R-:W-:-:S13]  /*0ae0*/  ISETP.GE.U32.AND P2, PT, R27, R14, PT ;  /* 0x0000000e1b00720c */ /* 0x000fda0003f46070 */
[----:B------:R-:W-:-:S05]  /*0af0*/  @P2 VIADD R17, R17, 0x1 ;  /* 0x0000000111112836 */ /* 0x000fca0000000000 */
[----:B------:R-:W-:-:S04]  /*0b00*/  @!P4 IADD3 R17, PT, PT, -R17, RZ, RZ ;  /* 0x000000ff1111c210 */ /* 0x000fc80007ffe1ff */
        /* <DEDUP_REMOVED lines=11> */
[----:B0-----:R-:W-:-:S06]  /*0bc0*/  VIADD R24, R22, 0xffffffe ;  /* 0x0ffffffe16187836 */ /* 0x001fcc0000000000 */
[----:B------:R0:W1:Y:S02]  /*0bd0*/  F2I.FTZ.U32.TRUNC.NTZ R25, R24 ;  /* 0x0000001800197305 */ /* 0x000064000021f000 */
[----:B0-----:R-:W-:Y:S01]  /*0be0*/  IMAD.MOV.U32 R24, RZ, RZ, RZ ;  /* 0x000000ffff187224 */ /* 0x001fe200078e00ff */
[----:B-1----:R-:W-:-:S05]  /*0bf0*/  IADD3 R0, PT, PT, RZ, -R25, RZ ;  /* 0x80000019ff007210 */ /* 0x002fca0007ffe0ff */
[----:B------:R-:W-:Y:S01]  /*0c00*/  IMAD R31, R0, R29, RZ ;  /* 0x0000001d001f7224 */ /* 0x000fe200078e02ff */
[----:B------:R-:W-:-:S03]  /*0c10*/  IABS R0, R10 ;  /* 0x0000000a00007213 */ /* 0x000fc60000000000 */
[----:B------:R-:W-:-:S06]  /*0c20*/  IMAD.HI.U32 R31, R25, R31, R24 ;  /* 0x0000001f191f7227 */ /* 0x000fcc00078e0018 */
[----:B------:R-:W-:-:S05]  /*0c30*/  IMAD.HI.U32 R18, R31, R0, RZ ;  /* 0x000000001f127227 */ /* 0x000fca00078e00ff */
[----:B------:R-:W-:-:S05]  /*0c40*/  IADD3 R25, PT, PT, -R18, RZ, RZ ;  /* 0x000000ff12197210 */ /* 0x000fca0007ffe1ff */
[----:B------:R-:W-:-:S05]  /*0c50*/  IMAD R0, R29, R25, R0 ;  /* 0x000000191d007224 */ /* 0x000fca00078e0200 */
[----:B------:R-:W-:-:S13]  /*0c60*/  ISETP.GT.U32.AND P1, PT, R29, R0, PT ;  /* 0x000000001d00720c */ /* 0x000fda0003f24070 */
[----:B------:R-:W-:Y:S01]  /*0c70*/  @!P1 IMAD.IADD R0, R0, 0x1, -R29 ;  /* 0x0000000100009824 */ /* 0x000fe200078e0a1d */
[----:B------:R-:W-:-:S04]  /*0c80*/  @!P1 IADD3 R18, PT, PT, R18, 0x1, RZ ;  /* 0x0000000112129810 */ /* 0x000fc80007ffe0ff */
[----:B------:R-:W-:-:S13]  /*0c90*/  ISETP.GE.U32.AND P2, PT, R0, R29, PT ;  /* 0x0000001d0000720c */ /* 0x000fda0003f46070 */
[----:B------:R-:W-:-:S05]  /*0ca0*/  @P2 VIADD R18, R18, 0x1 ;  /* 0x0000000112122836 */ /* 0x000fca0000000000 */
[----:B------:R-:W-:-:S05]  /*0cb0*/  MOV R0, R18 ;  /* 0x0000001200007202 */ /* 0x000fca0000000f00 */
[----:B------:R-:W-:-:S05]  /*0cc0*/  @!P3 IMAD.MOV R0, RZ, RZ, -R0 ;  /* 0x000000ffff00b224 */ /* 0x000fca00078e0a00 */
[----:B------:R-:W-:-:S05]  /*0cd0*/  SEL R0, R15, R0, !P0 ;  /* 0x000000000f007207 */ /* 0x000fca0004000000 */
[----:B------:R-:W-:-:S04]  /*0ce0*/  IMAD R25, R0, UR12, R27 ;  /* 0x0000000c00197c24 */ /* 0x000fc8000f8e021b */
[----:B------:R-:W-:-:S05]  /*0cf0*/  IMAD.WIDE R24, R25, 0x4, R6 ;  /* 0x0000000419187825 */ /* 0x000fca00078e0206 */
[----:B------:R0:W5:Y:S01]  /*0d00*/  LDG.E.CONSTANT R18, desc[UR8][R24.64] ;  /* 0x0000000818127981 */ /* 0x000162000c1e9900 */
[----:B------:R-:W-:-:S07]  /*0d10*/  MOV R0, R27 ;  /* 0x0000001b00007202 */ /* 0x000fce0000000f00 */
.L_x_27:
[----:B------:R-:W2:Y:S04]  /*0d20*/  LDG.E.U8.CONSTANT R27, desc[UR8][R4.64+0x5] ;  /* 0x00000508041b7981 */ /* 0x000ea8000c1e9100 */
[----:B0-----:R-:W3:Y:S04]  /*0d30*/  LDG.E.U16.CONSTANT R25, desc[UR8][R2.64+0xa] ;  /* 0x00000a0802197981 */ /* 0x001ee8000c1e9500 */
[----:B------:R-:W4:Y:S01]  /*0d40*/  LDG.E.U8.CONSTANT R26, desc[UR8][R4.64+0x4] ;  /* 0x00000408041a7981 */ /* 0x000f22000c1e9100 */
[----:B-----5:R-:W-:-:S03]  /*0d50*/  HADD2.F32 R22, -RZ, R19.H0_H0 ;  /* 0x20000013ff167230 */ /* 0x020fc60000004100 */
        /* <DEDUP_REMOVED lines=13> */
[----:B---3--:R-:W-:Y:S01]  /*0e30*/  HADD2.F32 R25, -RZ, R25.H0_H0 ;  /* 0x20000019ff197230 */ /* 0x008fe20000004100 */
[----:B----4-:R-:W-:Y:S02]  /*0e40*/  F2FP.F16.E4M3.UNPACK_B R26, R26 ;  /* 0x0000001aff1a723e */ /* 0x010fe400020006ff */
[----:B------:R-:W-:-:S04]  /*0e50*/  FMUL R28, R18, R27 ;  /* 0x0000001b121c7220 */ /* 0x000fc80000400000 */
[----:B------:R-:W-:Y:S01]  /*0e60*/  FMUL R28, R25, R28 ;  /* 0x0000001c191c7220 */ /* 0x000fe20000400000 */
[----:B------:R-:W-:Y:S01]  /*0e70*/  F2FP.F16.E4M3.UNPACK_B R25, R24 ;  /* 0x00000018ff19723e */ /* 0x000fe200020006ff */
[----:B------:R-:W-:Y:S01]  /*0e80*/  HADD2.F32 R27, -RZ, R26.H0_H0 ;  /* 0x2000001aff1b7230 */ /* 0x000fe20000004100 */
[----:B------:R-:W-:Y:S01]  /*0e90*/  F2FP.F16.E4M3.UNPACK_B R19, R19 ;  /* 0x00000013ff13723e */ /* 0x000fe200020006ff */
[----:B------:R-:W-:-:S03]  /*0ea0*/  HADD2.F32 R21, -RZ, R21.H0_H0 ;  /* 0x20000015ff157230 */ /* 0x000fc60000004100 */
[C---:B------:R-:W-:Y:S01]  /*0eb0*/  FMUL R24, R18.reuse, R27 ;  /* 0x0000001b12187220 */ /* 0x040fe20000400000 */
[----:B------:R-:W-:Y:S02]  /*0ec0*/  HADD2.F32 R25, -RZ, R25.H0_H0 ;  /* 0x20000019ff197230 */ /* 0x000fe40000004100 */
[----:B------:R-:W-:Y:S02]  /*0ed0*/  HADD2.F32 R23, -RZ, R23.H0_H0 ;  /* 0x20000017ff177230 */ /* 0x000fe40000004100 */
[----:B------:R-:W-:Y:S01]  /*0ee0*/  FFMA R21, R21, R24, R28 ;  /* 0x0000001815157223 */ /* 0x000fe2000000001c */
[----:B------:R-:W-:Y:S02]  /*0ef0*/  HADD2.F32 R19, -RZ, R19.H0_H0 ;  /* 0x20000013ff137230 */ /* 0x000fe40000004100 */
[C---:B------:R-:W-:Y:S01]  /*0f00*/  FMUL R25, R18.reuse, R25 ;  /* 0x0000001912197220 */ /* 0x040fe20000400000 */
[----:B------:R-:W-:Y:S02]  /*0f10*/  HADD2.F32 R22, -RZ, R22.H0_H0 ;  /* 0x20000016ff167230 */ /* 0x000fe40000004100 */
[----:B------:R-:W-:Y:S01]  /*0f20*/  FFMA R17, R23, R17, R20 ;  /* 0x0000001117117223 */ /* 0x000fe20000000014 */
[----:B------:R-:W-:Y:S01]  /*0f30*/  FMUL R20, R18, R19 ;  /* 0x0000001312147220 */ /* 0x000fe20000400000 */
[----:B------:R-:W-:-:S02]  /*0f40*/  HADD2.F32 R15, -RZ, R15.H0_H0 ;  /* 0x2000000fff0f7230 */ /* 0x000fc40000004100 */
[----:B------:R-:W-:Y:S01]  /*0f50*/  FFMA R22, R22, R25, R21 ;  /* 0x0000001916167223 */ /* 0x000fe20000000015 */
[----:B------:R-:W-:-:S03]  /*0f60*/  FADD R17, RZ, R17 ;  /* 0x00000011ff117221 */ /* 0x000fc60000000000 */
[----:B------:R-:W-:Y:S01]  /*0f70*/  FFMA R20, R15, R20, R22 ;  /* 0x000000140f147223 */ /* 0x000fe20000000016 */
[----:B------:R-:W-:-:S03]  /*0f80*/  IMAD.MOV.U32 R19, RZ, RZ, 0x8 ;  /* 0x00000008ff137424 */ /* 0x000fc600078e00ff */
[----:B------:R-:W-:Y:S01]  /*0f90*/  FADD R20, R17, R20 ;  /* 0x0000001411147221 */ /* 0x000fe20000000000 */
[----:B------:R-:W-:Y:S06]  /*0fa0*/  BRA.U !UP0, `(.L_x_25) ;  /* 0x0000000908a47547 */ /* 0x000fec000b800000 */
[----:B------:R-:W0:Y:S02]  /*0fb0*/  LDCU UR6, c[0x0][0x3bc] ;  /* 0x00007780ff0677ac */ /* 0x000e240008000800 */
.L_x_30:
[----:B------:R-:W1:Y:S01]  /*0fc0*/  LDC R26, c[0x0][0x3c4] ;  /* 0x0000f100ff1a7b82 */ /* 0x000e620000000800 */
[----:B------:R-:W-:Y:S02]  /*0fd0*/  IABS R15, R19 ;  /* 0x00000013000f7213 */ /* 0x000fe40000000000 */
[----:B------:R-:W-:-:S03]  /*0fe0*/  IADD3 R24, P0, PT, R19, R8, RZ ;  /* 0x0000000813187210 */ /* 0x000fc60007f1e0ff */
[----:B------:R-:W-:Y:S01]  /*0ff0*/  IMAD.HI.U32 R16, R16, R15, RZ ;  /* 0x0000000f10107227 */ /* 0x000fe200078e00ff */
[----:B------:R-:W-:-:S03]  /*1000*/  IADD3.X R25, PT, PT, RZ, R5, RZ, P0, !PT ;  /* 0x00000005ff197210 */ /* 0x000fc600007fe4ff */
[----:B------:R-:W-:Y:S02]  /*1010*/  IMAD.MOV R22, RZ, RZ, -R16 ;  /* 0x000000ffff167224 */ /* 0x000fe400078e0a10 */
[----:B------:R2:W5:Y:S01]  /*1020*/  LDG.E.U8.CONSTANT R17, desc[UR8][R24.64+0x1] ;  /* 0x0000010818117981 */ /* 0x000562000c1e9100 */
[----:B-1----:R-:W-:-:S05]  /*1030*/  IABS R21, R26 ;  /* 0x0000001a00157213 */ /* 0x002fca0000000000 */
[----:B------:R-:W-:-:S05]  /*1040*/  IMAD R15, R21, R22, R15 ;  /* 0x00000016150f7224 */ /* 0x000fca00078e020f */
[----:B------:R-:W-:-:S13]  /*1050*/  ISETP.GT.U32.AND P1, PT, R14, R15, PT ;  /* 0x0000000f0e00720c */ /* 0x000fda0003f24070 */
[----:B------:R-:W-:Y:S01]  /*1060*/  @!P1 IADD3 R15, PT, PT, R15, -R21, RZ ;  /* 0x800000150f0f9210 */ /* 0x000fe20007ffe0ff */
        /* <DEDUP_REMOVED lines=36> */
[----:B0-----:R-:W-:-:S04]  /*12b0*/  IMAD R29, R0, UR6, R23 ;  /* 0x00000006001d7c24 */ /* 0x001fc8000f8e0217 */
[----:B------:R-:W-:-:S05]  /*12c0*/  IMAD.WIDE R28, R29, 0x4, R6 ;  /* 0x000000041d1c7825 */ /* 0x000fca00078e0206 */
[----:B------:R1:W5:Y:S01]  /*12d0*/  LDG.E.CONSTANT R18, desc[UR8][R28.64] ;  /* 0x000000081c127981 */ /* 0x000362000c1e9900 */
[----:B------:R-:W-:-:S07]  /*12e0*/  IMAD.MOV.U32 R0, RZ, RZ, R23 ;  /* 0x000000ffff007224 */ /* 0x000fce00078e0017 */
.L_x_28:
        /* <DEDUP_REMOVED lines=8> */
[----:B--2---:R-:W-:Y:S01]  /*1370*/  F2FP.F16.E4M3.UNPACK_B R27, R27 ;  /* 0x0000001bff1b723e */ /* 0x004fe200020006ff */
[----:B---3--:R-:W-:Y:S02]  /*1380*/  HADD2.F32 R17, -RZ, R16.H0_H0 ;  /* 0x20000010ff117230 */ /* 0x008fe40000004100 */
[----:B------:R-:W2:Y:S03]  /*1390*/  LDG.E.U16.CONSTANT R16, desc[UR8][R22.64+0x4] ;  /* 0x0000040816107981 */ /* 0x000ea6000c1e9500 */
[----:B------:R-:W-:Y:S01]  /*13a0*/  FMUL R29, R17, R30 ;  /* 0x0000001e111d7220 */ /* 0x000fe20000400000 */
[----:B------:R-:W-:Y:S02]  /*13b0*/  HADD2.F32 R17, -RZ, R27.H0_H0 ;  /* 0x2000001bff117230 */ /* 0x000fe40000004100 */
[----:B------:R-:W3:Y:S01]  /*13c0*/  LDG.E.U8.CONSTANT R27, desc[UR8][R24.64+0x3] ;  /* 0x00000308181b7981 */ /* 0x000ee2000c1e9100 */
[----:B----4-:R-:W-:-:S02]  /*13d0*/  HADD2.F32 R28, -RZ, R28.H0_H0 ;  /* 0x2000001cff1c7230 */ /* 0x010fc40000004100 */
        /* <DEDUP_REMOVED lines=8> */
[----:B-1----:R-:W-:-:S06]  /*1460*/  IADD3 R17, PT, PT, R30, 0xffffffe, RZ ;  /* 0x0ffffffe1e117810 */ /* 0x002fcc0007ffe0ff */
[----:B------:R-:W1:Y:S02]  /*1470*/  F2I.FTZ.U32.TRUNC.NTZ R17, R17 ;  /* 0x0000001100117305 */ /* 0x000e64000021f000 */
[----:B-1----:R-:W-:Y:S02]  /*1480*/  IMAD.MOV R30, RZ, RZ, -R17 ;  /* 0x000000ffff1e7224 */ /* 0x002fe400078e0a11 */
[----:B--2---:R-:W-:-:S05]  /*1490*/  HADD2.F32 R16, -RZ, R16.H0_H0 ;  /* 0x20000010ff107230 */ /* 0x004fca0000004100 */
[----:B------:R-:W-:Y:S01]  /*14a0*/  FFMA R16, R16, R29, R31 ;  /* 0x0000001d10107223 */ /* 0x000fe2000000001f */
[----:B---3--:R-:W-:-:S05]  /*14b0*/  F2FP.F16.E4M3.UNPACK_B R27, R27 ;  /* 0x0000001bff1b723e */ /* 0x008fca00020006ff */
[----:B------:R-:W-:Y:S02]  /*14c0*/  HADD2.F32 R29, -RZ, R27.H0_H0 ;  /* 0x2000001bff1d7230 */ /* 0x000fe40000004100 */
[----:B----4-:R-:W-:-:S03]  /*14d0*/  HADD2.F32 R27, -RZ, R28.H0_H0 ;  /* 0x2000001cff1b7230 */ /* 0x010fc60000004100 */
[----:B------:R-:W-:Y:S01]  /*14e0*/  FMUL R14, R18, R29 ;  /* 0x0000001d120e7220 */ /* 0x000fe20000400000 */
[----:B------:R-:W-:-:S03]  /*14f0*/  IMAD R29, R30, R21, RZ ;  /* 0x000000151e1d7224 */ /* 0x000fc600078e02ff */
[----:B------:R-:W-:Y:S01]  /*1500*/  FFMA R27, R27, R14, R16 ;  /* 0x0000000e1b1b7223 */ /* 0x000fe20000000010 */
[----:B------:R-:W-:-:S03]  /*1510*/  MOV R16, RZ ;  /* 0x000000ff00107202 */ /* 0x000fc60000000f00 */
[----:B------:R-:W-:Y:S02]  /*1520*/  FADD R20, R27, R20 ;  /* 0x000000141b147221 */ /* 0x000fe40000000000 */
[----:B------:R-:W-:-:S04]  /*1530*/  IMAD.HI.U32 R16, R17, R29, R16 ;  /* 0x0000001d11107227 */ /* 0x000fc800078e0010 */
[----:B------:R-:W-:-:S05]  /*1540*/  VIADD R17, R19, 0x4 ;  /* 0x0000000413117836 */ /* 0x000fca0000000000 */
[----:B------:R-:W-:Y:S02]  /*1550*/  IABS R29, R17 ;  /* 0x00000011001d7213 */ /* 0x000fe40000000000 */
[----:B------:R-:W-:-:S03]  /*1560*/  LOP3.LUT R17, R17, R26, RZ, 0x3c, !PT ;  /* 0x0000001a11117212 */ /* 0x000fc600078e3cff */
[----:B------:R-:W-:Y:S01]  /*1570*/  IMAD.HI.U32 R28, R16, R29, RZ ;  /* 0x0000001d101c7227 */ /* 0x000fe200078e00ff */
[----:B------:R-:W-:-:S04]  /*1580*/  ISETP.GE.AND P3, PT, R17, RZ, PT ;  /* 0x000000ff1100720c */ /* 0x000fc80003f66270 */
[----:B------:R-:W-:-:S05]  /*1590*/  IADD3 R14, PT, PT, -R28, RZ, RZ ;  /* 0x000000ff1c0e7210 */ /* 0x000fca0007ffe1ff */
[----:B------:R-:W-:Y:S02]  /*15a0*/  IMAD R29, R21, R14, R29 ;  /* 0x0000000e151d7224 */ /* 0x000fe400078e021d */
[----:B------:R-:W-:-:S05]  /*15b0*/  IMAD.MOV.U32 R14, RZ, RZ, R21 ;  /* 0x000000ffff0e7224 */ /* 0x000fca00078e0015 */
        /* <DEDUP_REMOVED lines=16> */
[----:B-1----:R-:W-:Y:S01]  /*16c0*/  MOV R26, RZ ;  /* 0x000000ff001a7202 */ /* 0x002fe20000000f00 */
        /* <DEDUP_REMOVED lines=21> */
[----:B------:R-:W-:-:S07]  /*1820*/  MOV R0, R15 ;  /* 0x0000000f00007202 */ /* 0x000fce0000000f00 */
.L_x_29:
[----:B------:R-:W2:Y:S04]  /*1830*/  LDG.E.U8.CONSTANT R29, desc[UR8][R24.64+0x5] ;  /* 0x00000508181d7981 */ /* 0x000ea8000c1e9100 */
[----:B------:R-:W3:Y:S04]  /*1840*/  LDG.E.U8.CONSTANT R28, desc[UR8][R24.64+0x4] ;  /* 0x00000408181c7981 */ /* 0x000ee8000c1e9100 */
[----:B------:R-:W4:Y:S04]  /*1850*/  LDG.E.U8.CONSTANT R31, desc[UR8][R24.64+0x6] ;  /* 0x00000608181f7981 */ /* 0x000f28000c1e9100 */
[----:B-1----:R-:W4:Y:S04]  /*1860*/  LDG.E.U16.CONSTANT R27, desc[UR8][R22.64+0xa] ;  /* 0x00000a08161b7981 */ /* 0x002f28000c1e9500 */
[----:B------:R-:W4:Y:S04]  /*1870*/  LDG.E.U16.CONSTANT R26, desc[UR8][R22.64+0x8] ;  /* 0x00000808161a7981 */ /* 0x000f28000c1e9500 */
[----:B------:R-:W4:Y:S04]  /*1880*/  LDG.E.U8.CONSTANT R17, desc[UR8][R24.64+0x7] ;  /* 0x0000070818117981 */ /* 0x000f28000c1e9100 */
        /* <DEDUP_REMOVED lines=11> */
[----:B------:R-:W-:Y:S02]  /*1940*/  HADD2.F32 R27, -RZ, R27.H0_H0 ;  /* 0x2000001bff1b7230 */ /* 0x000fe40000004100 */
[----:B------:R-:W-:Y:S02]  /*1950*/  HADD2.F32 R31, -RZ, R31.H0_H0 ;  /* 0x2000001fff1f7230 */ /* 0x000fe40000004100 */
[C---:B------:R-:W-:Y:S01]  /*1960*/  FMUL R29, R18.reuse, R29 ;  /* 0x0000001d121d7220 */ /* 0x040fe20000400000 */
[----:B------:R-:W-:Y:S02]  /*1970*/  HADD2.F32 R26, -RZ, R26.H0_H0 ;  /* 0x2000001aff1a7230 */ /* 0x000fe40000004100 */
[----:B------:R-:W-:Y:S01]  /*1980*/  FMUL R27, R27, R30 ;  /* 0x0000001e1b1b7220 */ /* 0x000fe20000400000 */
[----:B------:R-:W-:Y:S01]  /*1990*/  F2FP.F16.E4M3.UNPACK_B R17, R17 ;  /* 0x00000011ff11723e */ /* 0x000fe200020006ff */
[----:B-1----:R-:W-:-:S02]  /*19a0*/  FMUL R22, R18, R31 ;  /* 0x0000001f12167220 */ /* 0x002fc40000400000 */
[----:B------:R-:W-:Y:S01]  /*19b0*/  FFMA R26, R26, R29, R27 ;  /* 0x0000001d1a1a7223 */ /* 0x000fe2000000001b */
[----:B------:R-:W-:Y:S02]  /*19c0*/  HADD2.F32 R15, -RZ, R15.H0_H0 ;  /* 0x2000000fff0f7230 */ /* 0x000fe40000004100 */
[----:B------:R-:W-:Y:S02]  /*19d0*/  HADD2.F32 R17, -RZ, R17.H0_H0 ;  /* 0x20000011ff117230 */ /* 0x000fe40000004100 */
[----:B------:R-:W-:Y:S02]  /*19e0*/  HADD2.F32 R21, -RZ, R21.H0_H0 ;  /* 0x20000015ff157230 */ /* 0x000fe40000004100 */
[----:B------:R-:W-:Y:S01]  /*19f0*/  FFMA R26, R15, R22, R26 ;  /* 0x000000160f1a7223 */ /* 0x000fe2000000001a */
[----:B------:R-:W-:-:S04]  /*1a00*/  FMUL R22, R18, R17 ;  /* 0x0000001112167220 */ /* 0x000fc80000400000 */
[----:B------:R-:W-:-:S04]  /*1a10*/  FFMA R21, R21, R22, R26 ;  /* 0x0000001615157223 */ /* 0x000fc8000000001a */
[----:B------:R-:W-:Y:S01]  /*1a20*/  FADD R20, R21, R20 ;  /* 0x0000001415147221 */ /* 0x000fe20000000000 */
[----:B------:R-:W-:Y:S06]  /*1a30*/  BRA.U UP0, `(.L_x_30) ;  /* 0xfffffff500607547 */ /* 0x000fec000b83ffff */
.L_x_25:
        /* <DEDUP_REMOVED lines=12> */
[----:B-1----:R-:W-:-:S05]  /*1b00*/  IADD3 R16, PT, PT, RZ, -R17, RZ ;  /* 0x80000011ff107210 */ /* 0x002fca0007ffe0ff */
[----:B------:R-:W-:Y:S02]  /*1b10*/  IMAD R23, R16, R25, RZ ;  /* 0x0000001910177224 */ /* 0x000fe400078e02ff */
[----:B------:R-:W-:-:S04]  /*1b20*/  IMAD.MOV.U32 R16, RZ, RZ, RZ ;  /* 0x000000ffff107224 */ /* 0x000fc800078e00ff */
        /* <DEDUP_REMOVED lines=13> */
[----:B------:R-:W-:-:S06]  /*1c00*/  @P0 IADD3 R23, PT, PT, R23, 0x1, RZ ;  /* 0x0000000117170810 */ /* 0x000fcc0007ffe0ff */
[----:B------:R-:W-:Y:S01]  /*1c10*/  @!P2 IMAD.MOV R23, RZ, RZ, -R23 ;  /* 0x000000ffff17a224 */ /* 0x000fe200078e0a17 */
        /* <DEDUP_REMOVED lines=9> */
[----:B-1----:R-:W-:-:S06]  /*1cb0*/  IADD3 R24, PT, PT, R18, 0xffffffe, RZ ;  /* 0x0ffffffe12187810 */ /* 0x002fcc0007ffe0ff */
[----:B------:R1:W3:Y:S02]  /*1cc0*/  F2I.FTZ.U32.TRUNC.NTZ R25, R24 ;  /* 0x0000001800197305 */ /* 0x0002e4000021f000 */
[----:B-1----:R-:W-:Y:S02]  /*1cd0*/  HFMA2 R24, -RZ, RZ, 0, 0 ;  /* 0x00000000ff187431 */ /* 0x002fe400000001ff */
[----:B---3--:R-:W-:-:S04]  /*1ce0*/  IMAD.MOV R29, RZ, RZ, -R25 ;  /* 0x000000ffff1d7224 */ /* 0x008fc800078e0a19 */
        /* <DEDUP_REMOVED lines=18> */
[----:B------:R1:W5:Y:S01]  /*1e10*/  LDG.E.CONSTANT R18, desc[UR8][R24.64] ;  /* 0x0000000818127981 */ /* 0x000362000c1e9900 */
[----:B------:R-:W-:-:S07]  /*1e20*/  IMAD.MOV.U32 R0, RZ, RZ, R23 ;  /* 0x000000ffff007224 */ /* 0x000fce00078e0017 */
.L_x_31:
        /* <DEDUP_REMOVED lines=10> */
[----:B------:R-:W-:Y:S02]  /*1ed0*/  IADD3 R19, PT, PT, R19, 0x4, RZ ;  /* 0x0000000413137810 */ /* 0x000fe40007ffe0ff */
[----:B--2---:R-:W-:Y:S02]  /*1ee0*/  F2FP.F16.E4M3.UNPACK_B R26, R26 ;  /* 0x0000001aff1a723e */ /* 0x004fe400020006ff */
[----:B---3--:R-:W-:-:S03]  /*1ef0*/  F2FP.F16.E4M3.UNPACK_B R27, R27 ;  /* 0x0000001bff1b723e */ /* 0x008fc600020006ff */
[----:B------:R-:W-:Y:S02]  /*1f00*/  HADD2.F32 R21, -RZ, R26.H0_H0 ;  /* 0x2000001aff157230 */ /* 0x000fe40000004100 */
[----:B----4-:R-:W-:Y:S02]  /*1f10*/  HADD2.F32 R25, -RZ, R25.H0_H0 ;  /* 0x20000019ff197230 */ /* 0x010fe40000004100 */
[----:B------:R-:W-:Y:S01]  /*1f20*/  HADD2.F32 R27, -RZ, R27.H0_H0 ;  /* 0x2000001bff1b7230 */ /* 0x000fe20000004100 */
[----:B------:R-:W-:Y:S02]  /*1f30*/  F2FP.F16.E4M3.UNPACK_B R29, R29 ;  /* 0x0000001dff1d723e */ /* 0x000fe400020006ff */
[----:B------:R-:W-:Y:S01]  /*1f40*/  FMUL R25, R25, R28 ;  /* 0x0000001c19197220 */ /* 0x000fe20000400000 */
[C---:B------:R-:W-:Y:S01]  /*1f50*/  FMUL R21, R18.reuse, R21 ;  /* 0x0000001512157220 */ /* 0x040fe20000400000 */
[----:B------:R-:W-:Y:S02]  /*1f60*/  HADD2.F32 R24, -RZ, R24.H0_H0 ;  /* 0x20000018ff187230 */ /* 0x000fe40000004100 */
[----:B------:R-:W-:Y:S01]  /*1f70*/  FMUL R14, R18, R27 ;  /* 0x0000001b120e7220 */ /* 0x000fe20000400000 */
[----:B------:R-:W-:-:S02]  /*1f80*/  HADD2.F32 R29, -RZ, R29.H0_H0 ;  /* 0x2000001dff1d7230 */ /* 0x000fc40000004100 */
[----:B------:R-:W-:Y:S02]  /*1f90*/  HADD2.F32 R23, -RZ, R23.H0_H0 ;  /* 0x20000017ff177230 */ /* 0x000fe40000004100 */
[----:B------:R-:W-:Y:S01]  /*1fa0*/  FFMA R24, R24, R21, R25 ;  /* 0x0000001518187223 */ /* 0x000fe20000000019 */
[----:B------:R-:W-:Y:S01]  /*1fb0*/  FMUL R29, R18, R29 ;  /* 0x0000001d121d7220 */ /* 0x000fe20000400000 */
[----:B------:R-:W-:Y:S02]  /*1fc0*/  HADD2.F32 R22, -RZ, R22.H0_H0 ;  /* 0x20000016ff167230 */ /* 0x000fe40000004100 */
[----:B------:R-:W-:-:S04]  /*1fd0*/  FFMA R23, R23, R14, R24 ;  /* 0x0000000e17177223 */ /* 0x000fc80000000018 */
[----:B------:R-:W-:-:S04]  /*1fe0*/  FFMA R23, R22, R29, R23 ;  /* 0x0000001d16177223 */ /* 0x000fc80000000017 */
[----:B------:R-:W-:-:S07]  /*1ff0*/  FADD R20, R20, R23 ;  /* 0x0000001714147221 */ /* 0x000fce0000000000 */
.L_x_24:
[----:B------:R-:W1:Y:S02]  /*2000*/  LDCU UR4, c[0x0][0x3b8] ;  /* 0x00007700ff0477ac */ /* 0x000e640008000800 */
[----:B-1----:R-:W-:-:S13]  /*2010*/  ISETP.GE.AND P0, PT, R19, UR4, PT ;  /* 0x0000000413007c0c */ /* 0x002fda000bf06270 */
[----:B------:R-:W-:Y:S05]  /*2020*/  @P0 BRA `(.L_x_32) ;  /* 0x0000001800e00947 */ /* 0x000fea0003800000 */
[C---:B------:R-:W-:Y:S01]  /*2030*/  VIADD R14, R19.reuse, -UR4 ;  /* 0x80000004130e7c36 */ /* 0x040fe20008000000 */
[----:B------:R-:W-:-:S04]  /*2040*/  IADD3 R21, PT, PT, -R19, UR4, RZ ;  /* 0x0000000413157c10 */ /* 0x000fc8000fffe1ff */
[----:B------:R-:W-:-:S13]  /*2050*/  ISETP.GT.U32.AND P0, PT, R14, -0x4, PT ;  /* 0xfffffffc0e00780c */ /* 0x000fda0003f04070 */
[----:B------:R-:W-:Y:S05]  /*2060*/  @P0 BRA `(.L_x_33) ;  /* 0x0000000c00c40947 */ /* 0x000fea0003800000 */
[----:B------:R-:W1:Y:S01]  /*2070*/  LDC R14, c[0x0][0x3c4] ;  /* 0x0000f100ff0e7b82 */ /* 0x000e620000000800 */
[----:B------:R-:W-:Y:S01]  /*2080*/  LOP3.LUT R25, R21, 0xfffffffc, RZ, 0xc0, !PT ;  /* 0xfffffffc15197812 */ /* 0x000fe200078ec0ff */
[----:B------:R-:W2:Y:S03]  /*2090*/  LDCU UR4, c[0x0][0x3bc] ;  /* 0x00007780ff0477ac */ /* 0x000ea60008000800 */
[----:B------:R-:W-:Y:S02]  /*20a0*/  IADD3 R25, PT, PT, -R25, RZ, RZ ;  /* 0x000000ff19197210 */ /* 0x000fe40007ffe1ff */
[----:B-1----:R-:W-:-:S04]  /*20b0*/  IABS R27, R14 ;  /* 0x0000000e001b7213 */ /* 0x002fc80000000000 */
[----:B------:R-:W1:Y:S08]  /*20c0*/  I2F.RP R16, R27 ;  /* 0x0000001b00107306 */ /* 0x000e700000209400 */
[----:B-1----:R-:W1:Y:S02]  /*20d0*/  MUFU.RCP R16, R16 ;  /* 0x0000001000107308 */ /* 0x002e640000001000 */
[----:B-1----:R-:W-:-:S06]  /*20e0*/  IADD3 R14, PT, PT, R16, 0xffffffe, RZ ;  /* 0x0ffffffe100e7810 */ /* 0x002fcc0007ffe0ff */
[----:B------:R1:W3:Y:S02]  /*20f0*/  F2I.FTZ.U32.TRUNC.NTZ R15, R14 ;  /* 0x0000000e000f7305 */ /* 0x0002e4000021f000 */
[----:B-1----:R-:W-:Y:S02]  /*2100*/  IMAD.MOV.U32 R14, RZ, RZ, RZ ;  /* 0x000000ffff0e7224 */ /* 0x002fe400078e00ff */
[----:B---3--:R-:W-:-:S04]  /*2110*/  IMAD.MOV R22, RZ, RZ, -R15 ;  /* 0x000000ffff167224 */ /* 0x008fc800078e0a0f */
[----:B------:R-:W-:-:S04]  /*2120*/  IMAD R17, R22, R27, RZ ;  /* 0x0000001b16117224 */ /* 0x000fc800078e02ff */
[----:B--2---:R-:W-:-:S07]  /*2130*/  IMAD.HI.U32 R26, R15, R17, R14 ;  /* 0x000000110f1a7227 */ /* 0x004fce00078e000e */
.L_x_38:
[----:B------:R-:W1:Y:S01]  /*2140*/  LDC R24, c[0x0][0x3c4] ;  /* 0x0000f100ff187b82 */ /* 0x000e620000000800 */
[----:B------:R-:W-:-:S05]  /*2150*/  IABS R14, R19 ;  /* 0x00000013000e7213 */ /* 0x000fca0000000000 */
[----:B------:R-:W-:-:S05]  /*2160*/  IMAD.HI.U32 R26, R26, R14, RZ ;  /* 0x0000000e1a1a7227 */ /* 0x000fca00078e00ff */
[----:B------:R-:W-:Y:S02]  /*2170*/  IADD3 R15, PT, PT, -R26, RZ, RZ ;  /* 0x000000ff1a0f7210 */ /* 0x000fe40007ffe1ff */
[-C--:B-1----:R-:W-:Y:S02]  /*2180*/  IABS R23, R24.reuse ;  /* 0x0000001800177213 */ /* 0x082fe40000000000 */
[----:B------:R-:W-:-:S03]  /*2190*/  LOP3.LUT R22, RZ, R24, RZ, 0x33, !PT ;  /* 0x00000018ff167212 */ /* 0x000fc600078e33ff */
[----:B------:R-:W-:-:S05]  /*21a0*/  IMAD R14, R23, R15, R14 ;  /* 0x0000000f170e7224 */ /* 0x000fca00078e020e */
[----:B------:R-:W-:-:S13]  /*21b0*/  ISETP.GT.U32.AND P1, PT, R27, R14, PT ;  /* 0x0000000e1b00720c */ /* 0x000fda0003f24070 */
[----:B------:R-:W-:Y:S01]  /*21c0*/  @!P1 IMAD.IADD R14, R14, 0x1, -R23 ;  /* 0x000000010e0e9824 */ /* 0x000fe200078e0a17 */
[----:B------:R-:W-:-:S04]  /*21d0*/  @!P1 IADD3 R26, PT, PT, R26, 0x1, RZ ;  /* 0x000000011a1a9810 */ /* 0x000fc80007ffe0ff */
[----:B------:R-:W-:Y:S02]  /*21e0*/  ISETP.GE.U32.AND P0, PT, R14, R27, PT ;  /* 0x0000001b0e00720c */ /* 0x000fe40003f06070 */
[----:B------:R-:W-:-:S04]  /*21f0*/  LOP3.LUT R14, R19, R24, RZ, 0x3c, !PT ;  /* 0x00000018130e7212 */ /* 0x000fc800078e3cff */
[----:B------:R-:W-:Y:S02]  /*2200*/  ISETP.GE.AND P2, PT, R14, RZ, PT ;  /* 0x000000ff0e00720c */ /* 0x000fe40003f46270 */
[----:B------:R-:W-:-:S05]  /*2210*/  IADD3 R14, P1, PT, R19, R8, RZ ;  /* 0x00000008130e7210 */ /* 0x000fca0007f3e0ff */
[----:B------:R-:W-:Y:S01]  /*2220*/  @P0 VIADD R26, R26, 0x1 ;  /* 0x000000011a1a0836 */ /* 0x000fe20000000000 */
[----:B------:R-:W-:-:S05]  /*2230*/  ISETP.NE.AND P0, PT, R24, RZ, PT ;  /* 0x000000ff1800720c */ /* 0x000fca0003f05270 */
[----:B------:R-:W-:-:S04]  /*2240*/  @!P2 IADD3 R26, PT, PT, -R26, RZ, RZ ;  /* 0x000000ff1a1aa210 */ /* 0x000fc80007ffe1ff */
        /* <DEDUP_REMOVED lines=33> */
.L_x_34:
[----:B------:R-:W-:Y:S01]  /*2460*/  IADD3.X R15, PT, PT, RZ, R5, RZ, P1, !PT ;  /* 0x00000005ff0f7210 */ /* 0x000fe20000ffe4ff */
[----:B-1----:R-:W-:-:S04]  /*2470*/  IMAD.WIDE.U32 R16, R19, 0x2, R2 ;  /* 0x0000000213107825 */ /* 0x002fc800078e0002 */
[----:B------:R-:W2:Y:S04]  /*2480*/  LDG.E.U8.CONSTANT R29, desc[UR8][R14.64] ;  /* 0x000000080e1d7981 */ /* 0x000ea8000c1e9100 */
[----:B------:R-:W3:Y:S01]  /*2490*/  LDG.E.U16.CONSTANT R28, desc[UR8][R16.64] ;  /* 0x00000008101c7981 */ /* 0x000ee2000c1e9500 */
        /* <DEDUP_REMOVED lines=8> */
[----:B--2---:R-:W-:-:S03]  /*2520*/  F2FP.F16.E4M3.UNPACK_B R29, R29 ;  /* 0x0000001dff1d723e */ /* 0x004fc600020006ff */
[----:B---3--:R-:W-:Y:S02]  /*2530*/  HADD2.F32 R27, -RZ, R28.H0_H0 ;  /* 0x2000001cff1b7230 */ /* 0x008fe40000004100 */
[----:B------:R-:W-:-:S05]  /*2540*/  HADD2.F32 R29, -RZ, R29.H0_H0 ;  /* 0x2000001dff1d7230 */ /* 0x000fca0000004100 */
        /* <DEDUP_REMOVED lines=48> */
.L_x_35:
[----:B-1----:R-:W2:Y:S04]  /*2850*/  LDG.E.U8.CONSTANT R29, desc[UR8][R14.64+0x1] ;  /* 0x000001080e1d7981 */ /* 0x002ea8000c1e9100 */
[----:B------:R-:W3:Y:S01]  /*2860*/  LDG.E.U16.CONSTANT R28, desc[UR8][R16.64+0x2] ;  /* 0x00000208101c7981 */ /* 0x000ee2000c1e9500 */
[----:B--2---:R-:W-:-:S05]  /*2870*/  F2FP.F16.E4M3.UNPACK_B R29, R29 ;  /* 0x0000001dff1d723e */ /* 0x004fca00020006ff */
[----:B------:R-:W-:Y:S02]  /*2880*/  HADD2.F32 R31, -RZ, R29.H0_H0 ;  /* 0x2000001dff1f7230 */ /* 0x000fe40000004100 */
[----:B---3--:R-:W-:-:S03]  /*2890*/  HADD2.F32 R29, -RZ, R28.H0_H0 ;  /* 0x2000001cff1d7230 */ /* 0x008fc60000004100 */
        /* <DEDUP_REMOVED lines=47> */
.L_x_36:
        /* <DEDUP_REMOVED lines=52> */
.L_x_37:
[----:B------:R-:W2:Y:S04]  /*2ed0*/  LDG.E.U8.CONSTANT R14, desc[UR8][R14.64+0x3] ;  /* 0x000003080e0e7981 */ /* 0x000ea8000c1e9100 */
[----:B------:R-:W1:Y:S01]  /*2ee0*/  LDG.E.U16.CONSTANT R16, desc[UR8][R16.64+0x6] ;  /* 0x0000060810107981 */ /* 0x000e62000c1e9500 */
[----:B------:R-:W-:Y:S01]  /*2ef0*/  VIADD R25, R25, 0x4 ;  /* 0x0000000419197836 */ /* 0x000fe20000000000 */
[----:B------:R-:W-:-:S04]  /*2f00*/  IADD3 R19, PT, PT, R19, 0x4, RZ ;  /* 0x0000000413137810 */ /* 0x000fc80007ffe0ff */
[----:B------:R-:W-:Y:S02]  /*2f10*/  ISETP.NE.AND P0, PT, R25, RZ, PT ;  /* 0x000000ff1900720c */ /* 0x000fe40003f05270 */
[----:B--2---:R-:W-:Y:S01]  /*2f20*/  F2FP.F16.E4M3.UNPACK_B R15, R14 ;  /* 0x0000000eff0f723e */ /* 0x004fe200020006ff */
[----:B-1----:R-:W-:-:S04]  /*2f30*/  HADD2.F32 R23, -RZ, R16.H0_H0 ;  /* 0x20000010ff177230 */ /* 0x002fc80000004100 */
[----:B------:R-:W-:-:S05]  /*2f40*/  HADD2.F32 R29, -RZ, R15.H0_H0 ;  /* 0x2000000fff1d7230 */ /* 0x000fca0000004100 */
[----:B-----5:R-:W-:-:S04]  /*2f50*/  FMUL R29, R18, R29 ;  /* 0x0000001d121d7220 */ /* 0x020fc80000400000 */
[----:B------:R-:W-:Y:S01]  /*2f60*/  FFMA R20, R23, R29, R20 ;  /* 0x0000001d17147223 */ /* 0x000fe20000000014 */
[----:B------:R-:W-:Y:S06]  /*2f70*/  @P0 BRA `(.L_x_38) ;  /* 0xfffffff000700947 */ /* 0x000fec000383ffff */
.L_x_33:
[----:B------:R-:W-:-:S13]  /*2f80*/  LOP3.LUT P0, R14, R21, 0x3, RZ, 0xc0, !PT ;  /* 0x00000003150e7812 */ /* 0x000fda000780c0ff */
[----:B------:R-:W-:Y:S05]  /*2f90*/  @!P0 BRA `(.L_x_32) ;  /* 0x0000000c00048947 */ /* 0x000fea0003800000 */
[----:B------:R-:W-:-:S13]  /*2fa0*/  ISETP.NE.AND P0, PT, R14, 0x1, PT ;  /* 0x000000010e00780c */ /* 0x000fda0003f05270 */
[----:B------:R-:W-:Y:S05]  /*2fb0*/  @!P0 BRA `(.L_x_39) ;  /* 0x0000000400e48947 */ /* 0x000fea0003800000 */
[----:B------:R-:W1:Y:S01]  /*2fc0*/  LDC R26, c[0x0][0x3c4] ;  /* 0x0000f100ff1a7b82 */ /* 0x000e620000000800 */
[----:B------:R-:W-:Y:S01]  /*2fd0*/  IABS R22, R19 ;  /* 0x0000001300167213 */ /* 0x000fe20000000000 */
[----:B------:R-:W-:-:S05]  /*2fe0*/  VIADD R27, R19, 0x1 ;  /* 0x00000001131b7836 */ /* 0x000fca0000000000 */
[----:B------:R-:W-:Y:S02]  /*2ff0*/  IABS R32, R27 ;  /* 0x0000001b00207213 */ /* 0x000fe40000000000 */
[----:B-1----:R-:W-:-:S04]  /*3000*/  IABS R25, R26 ;  /* 0x0000001a00197213 */ /* 0x002fc80000000000 */
[----:B------:R-:W1:Y:S08]  /*3010*/  I2F.RP R16, R25 ;  /* 0x0000001900107306 */ /* 0x000e700000209400 */
[----:B-1----:R-:W1:Y:S02]  /*3020*/  MUFU.RCP R16, R16 ;  /* 0x0000001000107308 */ /* 0x002e640000001000 */
[----:B-1----:R-:W-:-:S06]  /*3030*/  VIADD R17, R16, 0xffffffe ;  /* 0x0ffffffe10117836 */ /* 0x002fcc0000000000 */
[----:B------:R-:W1:Y:S02]  /*3040*/  F2I.FTZ.U32.TRUNC.NTZ R15, R17 ;  /* 0x00000011000f7305 */ /* 0x000e64000021f000 */
[----:B-1----:R-:W-:-:S05]  /*3050*/  IADD3 R14, PT, PT, RZ, -R15, RZ ;  /* 0x8000000fff0e7210 */ /* 0x002fca0007ffe0ff */
[----:B------:R-:W-:Y:S02]  /*3060*/  IMAD R23, R14, R25, RZ ;  /* 0x000000190e177224 */ /* 0x000fe400078e02ff */
[----:B------:R-:W-:-:S05]  /*3070*/  HFMA2 R14, -RZ, RZ, 0, 0 ;  /* 0x00000000ff0e7431 */ /* 0x000fca00000001ff */
[----:B------:R-:W-:Y:S01]  /*3080*/  IMAD.HI.U32 R23, R15, R23, R14 ;  /* 0x000000170f177227 */ /* 0x000fe200078e000e */
[----:B------:R-:W-:-:S05]  /*3090*/  IADD3 R14, P0, PT, R19, R8, RZ ;  /* 0x00000008130e7210 */ /* 0x000fca0007f1e0ff */
[----:B------:R-:W-:Y:S02]  /*30a0*/  IMAD.X R15, RZ, RZ, R5, P0 ;  /* 0x000000ffff0f7224 */ /* 0x000fe400000e0605 */
[----:B------:R-:W-:-:S03]  /*30b0*/  IMAD.HI.U32 R30, R23, R22, RZ ;  /* 0x00000016171e7227 */ /* 0x000fc600078e00ff */
[----:B------:R-:W2:Y:S01]  /*30c0*/  LDG.E.U8.CONSTANT R28, desc[UR8][R14.64] ;  /* 0x000000080e1c7981 */ /* 0x000ea2000c1e9100 */
[----:B------:R-:W-:Y:S01]  /*30d0*/  IMAD.HI.U32 R29, R23, R32, RZ ;  /* 0x00000020171d7227 */ /* 0x000fe200078e00ff */
[----:B------:R-:W-:Y:S02]  /*30e0*/  IADD3 R17, PT, PT, -R30, RZ, RZ ;  /* 0x000000ff1e117210 */ /* 0x000fe40007ffe1ff */
[----:B------:R-:W-:Y:S01]  /*30f0*/  LOP3.LUT R31, R19, R26, RZ, 0x3c, !PT ;  /* 0x0000001a131f7212 */ /* 0x000fe200078e3cff */
[----:B------:R1:W5:Y:S02]  /*3100*/  LDG.E.U8.CONSTANT R24, desc[UR8][R14.64+0x1] ;  /* 0x000001080e187981 */ /* 0x000364000c1e9100 */
[----:B------:R-:W-:-:S05]  /*3110*/  IMAD R34, R25, R17, R22 ;  /* 0x0000001119227224 */ /* 0x000fca00078e0216 */
[----:B------:R-:W-:Y:S01]  /*3120*/  ISETP.GT.U32.AND P0, PT, R25, R34, PT ;  /* 0x000000221900720c */ /* 0x000fe20003f04070 */
[----:B------:R-:W-:-:S04]  /*3130*/  IMAD.MOV R16, RZ, RZ, -R29 ;  /* 0x000000ffff107224 */ /* 0x000fc800078e0a1d */
[----:B------:R-:W-:-:S08]  /*3140*/  IMAD R32, R25, R16, R32 ;  /* 0x0000001019207224 */ /* 0x000fd000078e0220 */
[-C--:B------:R-:W-:Y:S02]  /*3150*/  @!P0 IADD3 R34, PT, PT, R34, -R25.reuse, RZ ;  /* 0x8000001922228210 */ /* 0x080fe40007ffe0ff */
[----:B------:R-:W-:Y:S02]  /*3160*/  ISETP.GT.U32.AND P2, PT, R25, R32, PT ;  /* 0x000000201900720c */ /* 0x000fe40003f44070 */
[----:B------:R-:W-:Y:S02]  /*3170*/  ISETP.GE.U32.AND P1, PT, R34, R25, PT ;  /* 0x000000192200720c */ /* 0x000fe40003f26070 */
[----:B------:R-:W-:Y:S02]  /*3180*/  ISETP.GE.AND P3, PT, R31, RZ, PT ;  /* 0x000000ff1f00720c */ /* 0x000fe40003f66270 */
[----:B------:R-:W-:Y:S01]  /*3190*/  @!P0 IADD3 R30, PT, PT, R30, 0x1, RZ ;  /* 0x000000011e1e8810 */ /* 0x000fe20007ffe0ff */
[----:B------:R-:W-:Y:S01]  /*31a0*/  IMAD.WIDE.U32 R16, R19, 0x2, R2 ;  /* 0x0000000213107825 */ /* 0x000fe200078e0002 */
[----:B------:R-:W-:-:S02]  /*31b0*/  ISETP.NE.AND P0, PT, R26, RZ, PT ;  /* 0x000000ff1a00720c */ /* 0x000fc40003f05270 */
[-C--:B-1----:R-:W-:Y:S02]  /*31c0*/  LOP3.LUT R15, RZ, R26.reuse, RZ, 0x33, !PT ;  /* 0x0000001aff0f7212 */ /* 0x082fe400078e33ff */
[----:B------:R-:W-:Y:S01]  /*31d0*/  LOP3.LUT R27, R27, R26, RZ, 0x3c, !PT ;  /* 0x0000001a1b1b7212 */ /* 0x000fe200078e3cff */
[----:B------:R-:W-:Y:S01]  /*31e0*/  @!P2 IMAD.IADD R32, R32, 0x1, -R25 ;  /* 0x000000012020a824 */ /* 0x000fe200078e0a19 */
[----:B------:R-:W5:Y:S01]  /*31f0*/  LDG.E.U16.CONSTANT R23, desc[UR8][R16.64] ;  /* 0x0000000810177981 */ /* 0x000f62000c1e9500 */
[----:B------:R-:W-:-:S03]  /*3200*/  @P1 VIADD R30, R30, 0x1 ;  /* 0x000000011e1e1836 */ /* 0x000fc60000000000 */
[----:B------:R-:W-:Y:S01]  /*3210*/  ISETP.GE.U32.AND P4, PT, R32, R25, PT ;  /* 0x000000192000720c */ /* 0x000fe20003f86070 */
[----:B------:R-:W-:Y:S01]  /*3220*/  @!P3 IMAD.MOV R30, RZ, RZ, -R30 ;  /* 0x000000ffff1eb224 */ /* 0x000fe200078e0a1e */
[----:B------:R1:W5:Y:S01]  /*3230*/  LDG.E.U16.CONSTANT R22, desc[UR8][R16.64+0x2] ;  /* 0x0000020810167981 */ /* 0x000362000c1e9500 */
[----:B------:R-:W-:Y:S02]  /*3240*/  ISETP.GE.AND P1, PT, R27, RZ, PT ;  /* 0x000000ff1b00720c */ /* 0x000fe40003f26270 */
[----:B------:R-:W-:Y:S02]  /*3250*/  @!P2 IADD3 R29, PT, PT, R29, 0x1, RZ ;  /* 0x000000011d1da810 */ /* 0x000fe40007ffe0ff */
[----:B-1----:R-:W-:-:S04]  /*3260*/  SEL R17, R15, R30, !P0 ;  /* 0x0000001e0f117207 */ /* 0x002fc80004000000 */
[----:B------:R-:W-:Y:S02]  /*3270*/  ISETP.NE.AND P2, PT, R17, R0, PT ;  /* 0x000000001100720c */ /* 0x000fe40003f45270 */
[----:B------:R-:W-:-:S05]  /*3280*/  @P4 IADD3 R29, PT, PT, R29, 0x1, RZ ;  /* 0x000000011d1d4810 */ /* 0x000fca0007ffe0ff */
[----:B------:R-:W-:-:S05]  /*3290*/  @!P1 IMAD.MOV R29, RZ, RZ, -R29 ;  /* 0x000000ffff1d9224 */ /* 0x000fca00078e0a1d */
        /* <DEDUP_REMOVED lines=34> */
.L_x_40:
[----:B------:R-:W-:Y:S01]  /*34c0*/  ISETP.NE.AND P0, PT, R15, R0, PT ;  /* 0x000000000f00720c */ /* 0x000fe20003f05270 */
[----:B-----5:R-:W-:Y:S01]  /*34d0*/  HADD2.F32 R23, -RZ, R23.H0_H0 ;  /* 0x20000017ff177230 */ /* 0x020fe20000004100 */
        /* <DEDUP_REMOVED lines=13> */
[----:B--2---:R-:W-:Y:S01]  /*35b0*/  MOV R24, RZ ;  /* 0x000000ff00187202 */ /* 0x004fe20000000f00 */
        /* <DEDUP_REMOVED lines=21> */
.L_x_41:
[----:B------:R-:W-:Y:S02]  /*3710*/  HADD2.F32 R15, -RZ, R22.H0_H0 ;  /* 0x20000016ff0f7230 */ /* 0x000fe40000004100 */
[----:B-----5:R-:W-:Y:S01]  /*3720*/  FMUL R17, R18, R17 ;  /* 0x0000001112117220 */ /* 0x020fe20000400000 */
[----:B------:R-:W-:-:S03]  /*3730*/  IADD3 R19, PT, PT, R19, 0x2, RZ ;  /* 0x0000000213137810 */ /* 0x000fc60007ffe0ff */
[----:B------:R-:W-:-:S07]  /*3740*/  FFMA R20, R15, R17, R20 ;  /* 0x000000110f147223 */ /* 0x000fce0000000014 */
.L_x_39:
[----:B------:R-:W-:-:S04]  /*3750*/  LOP3.LUT R21, R21, 0x1, RZ, 0xc0, !PT ;  /* 0x0000000115157812 */ /* 0x000fc800078ec0ff */
[----:B------:R-:W-:-:S13]  /*3760*/  ISETP.NE.U32.AND P0, PT, R21, 0x1, PT ;  /* 0x000000011500780c */ /* 0x000fda0003f05070 */
[----:B------:R-:W-:Y:S05]  /*3770*/  @P0 BRA `(.L_x_32) ;  /* 0x00000004000c0947 */ /* 0x000fea0003800000 */
[C---:B------:R-:W-:Y:S01]  /*3780*/  IADD3 R8, P0, PT, R19.reuse, R8, RZ ;  /* 0x0000000813087210 */ /* 0x040fe20007f1e0ff */
[----:B------:R-:W-:Y:S01]  /*3790*/  IMAD.WIDE.U32 R2, R19, 0x2, R2 ;  /* 0x0000000213027825 */ /* 0x000fe200078e0002 */
[----:B------:R-:W3:Y:S03]  /*37a0*/  LDC R16, c[0x0][0x3c4] ;  /* 0x0000f100ff107b82 */ /* 0x000ee60000000800 */
[----:B------:R-:W-:Y:S01]  /*37b0*/  IMAD.X R9, RZ, RZ, R5, P0 ;  /* 0x000000ffff097224 */ /* 0x000fe200000e0605 */
[----:B------:R4:W5:Y:S04]  /*37c0*/  LDG.E.U16.CONSTANT R14, desc[UR8][R2.64] ;  /* 0x00000008020e7981 */ /* 0x000968000c1e9500 */
[----:B------:R0:W2:Y:S01]  /*37d0*/  LDG.E.U8.CONSTANT R8, desc[UR8][R8.64] ;  /* 0x0000000808087981 */ /* 0x0000a2000c1e9100 */
[----:B---3--:R-:W-:-:S04]  /*37e0*/  IABS R22, R16 ;  /* 0x0000001000167213 */ /* 0x008fc80000000000 */
[----:B------:R-:W3:Y:S08]  /*37f0*/  I2F.RP R15, R22 ;  /* 0x00000016000f7306 */ /* 0x000ef00000209400 */
[----:B---3--:R-:W3:Y:S02]  /*3800*/  MUFU.RCP R15, R15 ;  /* 0x0000000f000f7308 */ /* 0x008ee40000001000 */
[----:B---3--:R-:W-:-:S06]  /*3810*/  IADD3 R5, PT, PT, R15, 0xffffffe, RZ ;  /* 0x0ffffffe0f057810 */ /* 0x008fcc0007ffe0ff */
[----:B------:R-:W3:Y:S01]  /*3820*/  F2I.FTZ.U32.TRUNC.NTZ R5, R5 ;  /* 0x0000000500057305 */ /* 0x000ee2000021f000 */
[----:B------:R-:W-:Y:S01]  /*3830*/  HFMA2 R4, -RZ, RZ, 0, 0 ;  /* 0x00000000ff047431 */ /* 0x000fe200000001ff */
[----:B----4-:R-:W-:Y:S01]  /*3840*/  IABS R3, R19 ;  /* 0x0000001300037213 */ /* 0x010fe20000000000 */
[----:B---3--:R-:W-:-:S04]  /*3850*/  IMAD.MOV R17, RZ, RZ, -R5 ;  /* 0x000000ffff117224 */ /* 0x008fc800078e0a05 */
[----:B0-----:R-:W-:-:S04]  /*3860*/  IMAD R9, R17, R22, RZ ;  /* 0x0000001611097224 */ /* 0x001fc800078e02ff */
[----:B------:R-:W-:-:S06]  /*3870*/  IMAD.HI.U32 R2, R5, R9, R4 ;  /* 0x0000000905027227 */ /* 0x000fcc00078e0004 */
[----:B------:R-:W-:-:S04]  /*3880*/  IMAD.HI.U32 R2, R2, R3, RZ ;  /* 0x0000000302027227 */ /* 0x000fc800078e00ff */
[----:B------:R-:W-:-:S04]  /*3890*/  IMAD.MOV R4, RZ, RZ, -R2 ;  /* 0x000000ffff047224 */ /* 0x000fc800078e0a02 */
[----:B------:R-:W-:-:S05]  /*38a0*/  IMAD R3, R22, R4, R3 ;  /* 0x0000000416037224 */ /* 0x000fca00078e0203 */
[----:B------:R-:W-:Y:S02]  /*38b0*/  ISETP.GT.U32.AND P1, PT, R22, R3, PT ;  /* 0x000000031600720c */ /* 0x000fe40003f24070 */
[----:B------:R-:W-:-:S11]  /*38c0*/  LOP3.LUT R19, R19, R16, RZ, 0x3c, !PT ;  /* 0x0000001013137212 */ /* 0x000fd600078e3cff */
[----:B------:R-:W-:-:S04]  /*38d0*/  @!P1 IADD3 R3, PT, PT, R3, -R22, RZ ;  /* 0x8000001603039210 */ /* 0x000fc80007ffe0ff */
[----:B------:R-:W-:Y:S01]  /*38e0*/  ISETP.GE.U32.AND P0, PT, R3, R22, PT ;  /* 0x000000160300720c */ /* 0x000fe20003f06070 */
[----:B------:R-:W-:Y:S01]  /*38f0*/  @!P1 VIADD R2, R2, 0x1 ;  /* 0x0000000102029836 */ /* 0x000fe20000000000 */
[----:B------:R-:W-:Y:S02]  /*3900*/  ISETP.GE.AND P2, PT, R19, RZ, PT ;  /* 0x000000ff1300720c */ /* 0x000fe40003f46270 */
[----:B------:R-:W-:-:S09]  /*3910*/  ISETP.NE.AND P1, PT, R16, RZ, PT ;  /* 0x000000ff1000720c */ /* 0x000fd20003f25270 */
[----:B------:R-:W-:-:S05]  /*3920*/  @P0 IADD3 R2, PT, PT, R2, 0x1, RZ ;  /* 0x0000000102020810 */ /* 0x000fca0007ffe0ff */
[----:B------:R-:W-:-:S05]  /*3930*/  IMAD.MOV.U32 R15, RZ, RZ, R2 ;  /* 0x000000ffff0f7224 */ /* 0x000fca00078e0002 */
[----:B------:R-:W-:Y:S02]  /*3940*/  @!P2 IADD3 R15, PT, PT, -R15, RZ, RZ ;  /* 0x000000ff0f0fa210 */ /* 0x000fe40007ffe1ff */
[----:B------:R-:W-:-:S04]  /*3950*/  @!P1 LOP3.LUT R15, RZ, R16, RZ, 0x33, !PT ;  /* 0x00000010ff0f9212 */ /* 0x000fc800078e33ff */
[----:B------:R-:W-:Y:S02]  /*3960*/  ISETP.NE.AND P0, PT, R15, R0, PT ;  /* 0x000000000f00720c */ /* 0x000fe40003f05270 */
[----:B--2---:R-:W-:Y:S01]  /*3970*/  F2FP.F16.E4M3.UNPACK_B R8, R8 ;  /* 0x00000008ff08723e */ /* 0x004fe200020006ff */
[----:B-----5:R-:W-:-:S04]  /*3980*/  HADD2.F32 R5, -RZ, R14.H0_H0 ;  /* 0x2000000eff057230 */ /* 0x020fc80000004100 */
        /* <DEDUP_REMOVED lines=32> */
.L_x_42:
[----:B-----5:R-:W-:-:S04]  /*3b90*/  FMUL R9, R9, R18 ;  /* 0x0000001209097220 */ /* 0x020fc80000400000 */
[----:B------:R-:W-:-:S07]  /*3ba0*/  FFMA R20, R5, R9, R20 ;  /* 0x0000000905147223 */ /* 0x000fce0000000014 */
.L_x_32:
[----:B------:R-:W3:Y:S01]  /*3bb0*/  LDC R3, c[0x0][0x3ac] ;  /* 0x0000eb00ff037b82 */ /* 0x000ee20000000800 */
[----:B0-----:R-:W0:Y:S01]  /*3bc0*/  LDCU UR6, c[0x0][0x3b4] ;  /* 0x00007680ff0677ac */ /* 0x001e220008000800 */
[----:B------:R-:W-:Y:S01]  /*3bd0*/  IMAD.MOV.U32 R13, RZ, RZ, RZ ;  /* 0x000000ffff0d7224 */ /* 0x000fe200078e00ff */
[----:B------:R-:W-:Y:S01]  /*3be0*/  SHF.R.S32.HI R11, RZ, 0x1f, R10 ;  /* 0x0000001fff0b7819 */ /* 0x000fe2000001140a */
[----:B------:R-:W4:Y:S01]  /*3bf0*/  LDCU.64 UR4, c[0x0][0x3a0] ;  /* 0x00007400ff0477ac */ /* 0x000f220008000a00 */
[----:B------:R-:W-:Y:S01]  /*3c00*/  F2FP.F16.F32.PACK_AB R20, RZ, R20 ;  /* 0x00000014ff14723e */ /* 0x000fe200000000ff */
        /* <DEDUP_REMOVED lines=10> */
.L_x_43:
        /* <DEDUP_REMOVED lines=13> */
.L_x_63:


//--------------------- .text._ZN8fp8_gemm19fp8_matmul_tiled_v2I13__nv_bfloat16Li32ELi32ELi32EEEvPKT_PK13__nv_fp8_e4m3PKfPS2_iiiiii --------------------------
	.section	.text._ZN8fp8_gemm19fp8_matmul_tiled_v2I13__nv_bfloat16Li32ELi32ELi32EEEvPKT_PK13__nv_fp8_e4m3PKfPS2_iiiiii,"ax",@progbits
	.align	128
        .global         _ZN8fp8_gemm19fp8_matmul_tiled_v2I13__nv_bfloat16Li32ELi32ELi32EEEvPKT_PK13__nv_fp8_e4m3PKfPS2_iiiiii
        .type           _ZN8fp8_gemm19fp8_matmul_tiled_v2I13__nv_bfloat16Li32ELi32ELi32EEEvPKT_PK13__nv_fp8_e4m3PKfPS2_iiiiii,@function
        .size           _ZN8fp8_gemm19fp8_matmul_tiled_v2I13__nv_bfloat16Li32ELi32ELi32EEEvPKT_PK13__nv_fp8_e4m3PKfPS2_iiiiii,(.L_x_64 - _ZN8fp8_gemm19fp8_matmul_tiled_v2I13__nv_bfloat16Li32ELi32ELi32EEEvPKT_PK13__nv_fp8_e4m3PKfPS2_iiiiii)
        .other          _ZN8fp8_gemm19fp8_matmul_tiled_v2I13__nv_bfloat16Li32ELi32ELi32EEEvPKT_PK13__nv_fp8_e4m3PKfPS2_iiiiii,@"STO_CUDA_ENTRY STV_DEFAULT"
_ZN8fp8_gemm19fp8_matmul_tiled_v2I13__nv_bfloat16Li32ELi32ELi32EEEvPKT_PK13__nv_fp8_e4m3PKfPS2_iiiiii:
.text._ZN8fp8_gemm19fp8_matmul_tiled_v2I13__nv_bfloat16Li32ELi32ELi32EEEvPKT_PK13__nv_fp8_e4m3PKfPS2_iiiiii:
[----:B------:R-:W-:Y:S01]  /*0000*/  LDC R1, c[0x0][0x37c] ;  /* 0x0000df00ff017b82 */ /* 0x000fe20000000800 */
[----:B------:R-:W0:Y:S01]  /*0010*/  S2R R25, SR_CTAID.X ;  /* 0x0000000000197919 */ /* 0x000e220000002500 */
[----:B------:R-:W1:Y:S01]  /*0020*/  LDCU UR4, c[0x0][0x3a8] ;  /* 0x00007500ff0477ac */ /* 0x000e620008000800 */
[----:B------:R-:W-:Y:S01]  /*0030*/  HFMA2 R11, -RZ, RZ, 0, 0 ;  /* 0x00000000ff0b7431 */ /* 0x000fe200000001ff */
[----:B------:R-:W2:Y:S01]  /*0040*/  S2R R27, SR_CTAID.Y ;  /* 0x00000000001b7919 */ /* 0x000ea20000002600 */
[----:B------:R-:W3:Y:S01]  /*0050*/  LDCU.64 UR6, c[0x0][0x358] ;  /* 0x00006b00ff0677ac */ /* 0x000ee20008000a00 */
[----:B------:R-:W2:Y:S01]  /*0060*/  S2R R3, SR_TID.Y ;  /* 0x0000000000037919 */ /* 0x000ea20000002200 */
[----:B------:R-:W0:Y:S01]  /*0070*/  S2R R20, SR_TID.X ;  /* 0x0000000000147919 */ /* 0x000e220000002100 */
[----:B-1----:R-:W-:Y:S01]  /*0080*/  UISETP.GE.AND UP0, UPT, UR4, 0x1, UPT ;  /* 0x000000010400788c */ /* 0x002fe2000bf06270 */
[----:B--2---:R-:W-:Y:S02]  /*0090*/  LEA R29, R27, R3, 0x5 ;  /* 0x000000031b1d7211 */ /* 0x004fe400078e28ff */
[----:B0-----:R-:W-:-:S06]  /*00a0*/  LEA R28, R25, R20, 0x5 ;  /* 0x00000014191c7211 */ /* 0x001fcc00078e28ff */
[----:B---3--:R-:W-:Y:S05]  /*00b0*/  BRA.U !UP0, `(.L_x_44) ;  /* 0x0000000908987547 */ /* 0x008fea000b800000 */
[----:B------:R-:W0:Y:S01]  /*00c0*/  LDC R0, c[0x0][0x3b0] ;  /* 0x0000ec00ff007b82 */ /* 0x000e220000000800 */
[----:B------:R-:W-:Y:S01]  /*00d0*/  LEA R26, R3, R20, 0x5 ;  /* 0x00000014031a7211 */ /* 0x000fe200078e28ff */
[----:B------:R-:W1:Y:S01]  /*00e0*/  S2R R21, SR_CgaCtaId ;  /* 0x0000000000157919 */ /* 0x000e620000008800 */
[----:B------:R-:W2:Y:S01]  /*00f0*/  LDCU.64 UR8, c[0x0][0x3a0] ;  /* 0x00007400ff0877ac */ /* 0x000ea20008000a00 */
[----:B------:R-:W-:Y:S02]  /*0100*/  MOV R11, RZ ;  /* 0x000000ff000b7202 */ /* 0x000fe40000000f00 */
[----:B------:R-:W-:Y:S01]  /*0110*/  SHF.R.U32.HI R4, RZ, 0x5, R26 ;  /* 0x00000005ff047819 */ /* 0x000fe2000001161a */
[----:B------:R-:W3:Y:S03]  /*0120*/  LDCU UR10, c[0x0][0x3a8] ;  /* 0x00007500ff0a77ac */ /* 0x000ee60008000800 */
[----:B------:R-:W-:Y:S01]  /*0130*/  LEA R25, R25, R4, 0x5 ;  /* 0x0000000419197211 */ /* 0x000fe200078e28ff */
[----:B------:R-:W-:Y:S01]  /*0140*/  IMAD R27, R27, 0x20, R4 ;  /* 0x000000201b1b7824 */ /* 0x000fe200078e0204 */
[----:B------:R-:W4:Y:S02]  /*0150*/  LDCU UR11, c[0x0][0x3a0] ;  /* 0x00007400ff0b77ac */ /* 0x000f240008000800 */
[----:B------:R-:W-:Y:S01]  /*0160*/  IABS R9, R25 ;  /* 0x0000001900097213 */ /* 0x000fe20000000000 */
[----:B------:R-:W0:Y:S01]  /*0170*/  LDCU UR12, c[0x0][0x3a4] ;  /* 0x00007480ff0c77ac */ /* 0x000e220008000800 */
[----:B------:R-:W0:Y:S01]  /*0180*/  LDCU UR5, c[0x0][0x3ac] ;  /* 0x00007580ff0577ac */ /* 0x000e220008000800 */
[----:B--2---:R-:W-:-:S02]  /*0190*/  ISETP.GE.AND P0, PT, R28, UR9, PT ;  /* 0x000000091c007c0c */ /* 0x004fc4000bf06270 */
[----:B0-----:R-:W-:Y:S02]  /*01a0*/  IABS R8, R0 ;  /* 0x0000000000087213 */ /* 0x001fe40000000000 */
[----:B------:R-:W-:Y:S01]  /*01b0*/  ISETP.LT.AND P0, PT, R29, UR8, !P0 ;  /* 0x000000081d007c0c */ /* 0x000fe2000c701270 */
[----:B------:R-:W0:Y:S01]  /*01c0*/  LDCU.64 UR8, c[0x0][0x388] ;  /* 0x00007100ff0877ac */ /* 0x000e220008000a00 */
[----:B------:R-:W2:Y:S08]  /*01d0*/  I2F.RP R2, R8 ;  /* 0x0000000800027306 */ /* 0x000eb00000209400 */
[----:B--2---:R-:W2:Y:S02]  /*01e0*/  MUFU.RCP R2, R2 ;  /* 0x0000000200027308 */ /* 0x004ea40000001000 */
[----:B--2---:R-:W-:-:S06]  /*01f0*/  VIADD R6, R2, 0xffffffe ;  /* 0x0ffffffe02067836 */ /* 0x004fcc0000000000 */
[----:B------:R2:W5:Y:S02]  /*0200*/  F2I.FTZ.U32.TRUNC.NTZ R7, R6 ;  /* 0x0000000600077305 */ /* 0x000564000021f000 */
[----:B--2---:R-:W-:Y:S01]  /*0210*/  IMAD.MOV.U32 R6, RZ, RZ, RZ ;  /* 0x000000ffff067224 */ /* 0x004fe200078e00ff */
[----:B-----5:R-:W-:-:S05]  /*0220*/  IADD3 R5, PT, PT, RZ, -R7, RZ ;  /* 0x80000007ff057210 */ /* 0x020fca0007ffe0ff */
[----:B------:R-:W-:-:S04]  /*0230*/  IMAD R5, R5, R8, RZ ;  /* 0x0000000805057224 */ /* 0x000fc800078e02ff */
[----:B------:R-:W-:Y:S01]  /*0240*/  IMAD.HI.U32 R7, R7, R5, R6 ;  /* 0x0000000507077227 */ /* 0x000fe200078e0006 */
[----:B------:R-:W-:-:S05]  /*0250*/  MOV R5, R9 ;  /* 0x0000000900057202 */ /* 0x000fca0000000f00 */
[----:B------:R-:W-:-:S05]  /*0260*/  IMAD.HI.U32 R7, R7, R5, RZ ;  /* 0x0000000507077227 */ /* 0x000fca00078e00ff */
[----:B------:R-:W-:-:S05]  /*0270*/  IADD3 R2, PT, PT, -R7, RZ, RZ ;  /* 0x000000ff07027210 */ /* 0x000fca0007ffe1ff */
[----:B------:R-:W-:Y:S01]  /*0280*/  IMAD R5, R8, R2, R5 ;  /* 0x0000000208057224 */ /* 0x000fe200078e0205 */
[----:B------:R-:W-:-:S04]  /*0290*/  MOV R2, 0x400 ;  /* 0x0000040000027802 */ /* 0x000fc80000000f00 */
[----:B------:R-:W-:Y:S01]  /*02a0*/  ISETP.GT.U32.AND P1, PT, R8, R5, PT ;  /* 0x000000050800720c */ /* 0x000fe20003f24070 */
[----:B------:R-:W-:-:S12]  /*02b0*/  VIADD R6, R2, 0x1200 ;  /* 0x0000120002067836 */ /* 0x000fd80000000000 */
[-C--:B------:R-:W-:Y:S02]  /*02c0*/  @!P1 IADD3 R5, PT, PT, R5, -R8.reuse, RZ ;  /* 0x8000000805059210 */ /* 0x080fe40007ffe0ff */
[----:B------:R-:W-:Y:S02]  /*02d0*/  @!P1 IADD3 R7, PT, PT, R7, 0x1, RZ ;  /* 0x0000000107079810 */ /* 0x000fe40007ffe0ff */
[----:B------:R-:W-:Y:S02]  /*02e0*/  ISETP.GE.U32.AND P2, PT, R5, R8, PT ;  /* 0x000000080500720c */ /* 0x000fe40003f46070 */
[----:B------:R-:W-:Y:S02]  /*02f0*/  LOP3.LUT R8, R25, R0, RZ, 0x3c, !PT ;  /* 0x0000000019087212 */ /* 0x000fe400078e3cff */
[----:B------:R-:W-:Y:S02]  /*0300*/  ISETP.NE.AND P1, PT, R0, RZ, PT ;  /* 0x000000ff0000720c */ /* 0x000fe40003f25270 */
[----:B------:R-:W-:-:S02]  /*0310*/  ISETP.GE.AND P3, PT, R8, RZ, PT ;  /* 0x000000ff0800720c */ /* 0x000fc40003f66270 */
[C---:B-1----:R-:W-:Y:S02]  /*0320*/  LEA R5, R21.reuse, R2, 0x18 ;  /* 0x0000000215057211 */ /* 0x042fe400078ec0ff */
[----:B------:R-:W-:Y:S02]  /*0330*/  LEA R21, R21, R6, 0x18 ;  /* 0x0000000615157211 */ /* 0x000fe400078ec0ff */
[----:B------:R-:W-:Y:S01]  /*0340*/  SHF.L.U32 R2, R20, 0x2, RZ ;  /* 0x0000000214027819 */ /* 0x000fe200000006ff */
[C---:B------:R-:W-:Y:S01]  /*0350*/  IMAD R24, R4.reuse, 0x90, R5 ;  /* 0x0000009004187824 */ /* 0x040fe200078e0205 */
[----:B------:R-:W-:Y:S01]  /*0360*/  @P2 IADD3 R7, PT, PT, R7, 0x1, RZ ;  /* 0x0000000107072810 */ /* 0x000fe20007ffe0ff */
[--C-:B------:R-:W-:Y:S01]  /*0370*/  IMAD R4, R4, 0x90, R21.reuse ;  /* 0x0000009004047824 */ /* 0x100fe200078e0215 */
[----:B------:R-:W-:Y:S01]  /*0380*/  LOP3.LUT R23, R2, 0x7c, RZ, 0xc0, !PT ;  /* 0x0000007c02177812 */ /* 0x000fe200078ec0ff */
[C---:B------:R-:W-:Y:S01]  /*0390*/  IMAD R21, R20.reuse, 0x90, R21 ;  /* 0x0000009014157824 */ /* 0x040fe200078e0215 */
[----:B------:R-:W-:Y:S01]  /*03a0*/  MOV R2, R7 ;  /* 0x0000000700027202 */ /* 0x000fe20000000f00 */
[----:B------:R-:W-:Y:S01]  /*03b0*/  IMAD R22, R3, 0x90, R5 ;  /* 0x0000009003167824 */ /* 0x000fe200078e0205 */
[----:B------:R-:W-:-:S02]  /*03c0*/  LOP3.LUT R20, R20, 0x1f, RZ, 0xc0, !PT ;  /* 0x0000001f14147812 */ /* 0x000fc400078ec0ff */
[----:B------:R-:W-:Y:S01]  /*03d0*/  IADD3 R24, PT, PT, R24, R23, RZ ;  /* 0x0000001718187210 */ /* 0x000fe20007ffe0ff */
[----:B------:R-:W-:Y:S01]  /*03e0*/  IMAD.IADD R23, R23, 0x1, R4 ;  /* 0x0000000117177824 */ /* 0x000fe200078e0204 */
[----:B------:R-:W-:Y:S01]  /*03f0*/  @!P3 IADD3 R2, PT, PT, -R2, RZ, RZ ;  /* 0x000000ff0202b210 */ /* 0x000fe20007ffe1ff */
[--C-:B------:R-:W-:Y:S01]  /*0400*/  IMAD R3, R25, UR4, R20.reuse ;  /* 0x0000000419037c24 */ /* 0x100fe2000f8e0214 */
[----:B------:R-:W-:Y:S01]  /*0410*/  @!P1 LOP3.LUT R2, RZ, R0, RZ, 0x33, !PT ;  /* 0x00000000ff029212 */ /* 0x000fe200078e33ff */
[----:B------:R-:W-:Y:S01]  /*0420*/  IMAD R0, R27, UR4, R20 ;  /* 0x000000041b007c24 */ /* 0x000fe2000f8e0214 */
[----:B0--34-:R-:W-:-:S06]  /*0430*/  UMOV UR4, URZ ;  /* 0x000000ff00047c82 */ /* 0x019fcc0008000000 */
.L_x_51:
[----:B------:R-:W-:Y:S01]  /*0440*/  ISETP.GT.U32.AND P1, PT, R26, 0x3ff, PT ;  /* 0x000003ff1a00780c */ /* 0x000fe20003f24070 */
[----:B------:R-:W-:Y:S01]  /*0450*/  UIADD3 UR4, UPT, UPT, UR4, 0x20, URZ ;  /* 0x0000002004047890 */ /* 0x000fe2000fffe0ff */
[----:B------:R-:W-:Y:S03]  /*0460*/  BSSY.RECONVERGENT B0, `(.L_x_45) ;  /* 0x0000032000007945 */ /* 0x000fe60003800200 */
[----:B------:R-:W-:-:S08]  /*0470*/  UISETP.GE.AND UP0, UPT, UR4, UR10, UPT ;  /* 0x0000000a0400728c */ /* 0x000fd0000bf06270 */
[----:B0-----:R-:W-:Y:S05]  /*0480*/  @P1 BRA `(.L_x_46) ;  /* 0x0000000000bc1947 */ /* 0x001fea0003800000 */
[----:B------:R-:W-:-:S04]  /*0490*/  ISETP.GE.AND P1, PT, R20, UR10, PT ;  /* 0x0000000a14007c0c */ /* 0x000fc8000bf26270 */
[----:B------:R-:W-:-:S13]  /*04a0*/  ISETP.GE.OR P2, PT, R27, UR11, P1 ;  /* 0x0000000b1b007c0c */ /* 0x000fda0008f46670 */
[----:B------:R-:W0:Y:S02]  /*04b0*/  @!P2 LDC.64 R4, c[0x0][0x380] ;  /* 0x0000e000ff04ab82 */ /* 0x000e240000000a00 */
[----:B0-----:R-:W-:-:S06]  /*04c0*/  @!P2 IMAD.WIDE.U32 R4, R0, 0x2, R4 ;  /* 0x000000020004a825 */ /* 0x001fcc00078e0004 */
[----:B------:R-:W2:Y:S01]  /*04d0*/  @!P2 LDG.E.U16.CONSTANT R4, desc[UR6][R4.64] ;  /* 0x000000060404a981 */ /* 0x000ea2000c1e9500 */
[----:B------:R-:W-:Y:S01]  /*04e0*/  ISETP.GE.OR P1, PT, R25, UR12, P1 ;  /* 0x0000000c19007c0c */ /* 0x000fe20008f26670 */
[----:B------:R-:W-:Y:S01]  /*04f0*/  BSSY.RECONVERGENT B1, `(.L_x_47) ;  /* 0x0000026000017945 */ /* 0x000fe20003800200 */
[----:B------:R-:W-:Y:S02]  /*0500*/  CS2R R8, SRZ ;  /* 0x0000000000087805 */ /* 0x000fe4000001ff00 */
[----:B--2---:R-:W-:-:S09]  /*0510*/  @!P2 SHF.L.U32 R9, R4, 0x10, RZ ;  /* 0x000000100409a819 */ /* 0x004fd200000006ff */
[----:B------:R-:W-:Y:S05]  /*0520*/  @P1 BRA `(.L_x_48) ;  /* 0x0000000000881947 */ /* 0x000fea0003800000 */
[----:B------:R-:W0:Y:S01]  /*0530*/  LDC R13, c[0x0][0x3b4] ;  /* 0x0000ed00ff0d7b82 */ /* 0x000e220000000800 */
[----:B------:R-:W-:Y:S02]  /*0540*/  IABS R10, R20 ;  /* 0x00000014000a7213 */ /* 0x000fe40000000000 */
[----:B0-----:R-:W-:-:S04]  /*0550*/  IABS R6, R13 ;  /* 0x0000000d00067213 */ /* 0x001fc80000000000 */
[----:B------:R-:W0:Y:S08]  /*0560*/  I2F.RP R7, R6 ;  /* 0x0000000600077306 */ /* 0x000e300000209400 */
[----:B0-----:R-:W0:Y:S02]  /*0570*/  MUFU.RCP R7, R7 ;  /* 0x0000000700077308 */ /* 0x001e240000001000 */
[----:B0-----:R-:W-:-:S06]  /*0580*/  IADD3 R4, PT, PT, R7, 0xffffffe, RZ ;  /* 0x0ffffffe07047810 */ /* 0x001fcc0007ffe0ff */
[----:B------:R0:W1:Y:S02]  /*0590*/  F2I.FTZ.U32.TRUNC.NTZ R5, R4 ;  /* 0x0000000400057305 */ /* 0x000064000021f000 */
[----:B0-----:R-:W-:Y:S01]  /*05a0*/  IMAD.MOV.U32 R4, RZ, RZ, RZ ;  /* 0x000000ffff047224 */ /* 0x001fe200078e00ff */
[----:B-1----:R-:W-:-:S05]  /*05b0*/  IADD3 R15, PT, PT, RZ, -R5, RZ ;  /* 0x80000005ff0f7210 */ /* 0x002fca0007ffe0ff */
[----:B------:R-:W-:-:S04]  /*05c0*/  IMAD R15, R15, R6, RZ ;  /* 0x000000060f0f7224 */ /* 0x000fc800078e02ff */
[----:B------:R-:W-:Y:S01]  /*05d0*/  IMAD.HI.U32 R5, R5, R15, R4 ;  /* 0x0000000f05057227 */ /* 0x000fe200078e0004 */
[----:B------:R-:W-:-:S04]  /*05e0*/  LOP3.LUT R4, R20, R13, RZ, 0x3c, !PT ;  /* 0x0000000d14047212 */ /* 0x000fc800078e3cff */
[----:B------:R-:W-:Y:S01]  /*05f0*/  ISETP.GE.AND P2, PT, R4, RZ, PT ;  /* 0x000000ff0400720c */ /* 0x000fe20003f46270 */
[----:B------:R-:W-:-:S05]  /*0600*/  IMAD.HI.U32 R8, R5, R10, RZ ;  /* 0x0000000a05087227 */ /* 0x000fca00078e00ff */
[----:B------:R-:W-:-:S05]  /*0610*/  IADD3 R5, PT, PT, -R8, RZ, RZ ;  /* 0x000000ff08057210 */ /* 0x000fca0007ffe1ff */
[----:B------:R-:W-:-:S05]  /*0620*/  IMAD R5, R6, R5, R10 ;  /* 0x0000000506057224 */ /* 0x000fca00078e020a */
[----:B------:R-:W-:-:S13]  /*0630*/  ISETP.GT.U32.AND P3, PT, R6, R5, PT ;  /* 0x000000050600720c */ /* 0x000fda0003f64070 */
[-C--:B------:R-:W-:Y:S02]  /*0640*/  @!P3 IADD3 R5, PT, PT, R5, -R6.reuse, RZ ;  /* 0x800000060505b210 */ /* 0x080fe40007ffe0ff */
[----:B------:R-:W-:Y:S02]  /*0650*/  @!P3 IADD3 R8, PT, PT, R8, 0x1, RZ ;  /* 0x000000010808b810 */ /* 0x000fe40007ffe0ff */
[----:B------:R-:W-:Y:S02]  /*0660*/  ISETP.GE.U32.AND P1, PT, R5, R6, PT ;  /* 0x000000060500720c */ /* 0x000fe40003f26070 */
[----:B------:R-:W0:Y:S01]  /*0670*/  LDC.64 R4, c[0x0][0x390] ;  /* 0x0000e400ff047b82 */ /* 0x000e220000000a00 */
[----:B------:R-:W-:-:S10]  /*0680*/  ISETP.NE.AND P3, PT, R13, RZ, PT ;  /* 0x000000ff0d00720c */ /* 0x000fd40003f65270 */
[----:B------:R-:W-:Y:S02]  /*0690*/  @P1 IADD3 R8, PT, PT, R8, 0x1, RZ ;  /* 0x0000000108081810 */ /* 0x000fe40007ffe0ff */
[----:B------:R-:W-:-:S03]  /*06a0*/  IADD3 R6, P1, PT, R3, UR8, RZ ;  /* 0x0000000803067c10 */ /* 0x000fc6000ff3e0ff */
[----:B------:R-:W-:Y:S01]  /*06b0*/  @!P2 IMAD.MOV R8, RZ, RZ, -R8 ;  /* 0x000000ffff08a224 */ /* 0x000fe200078e0a08 */
[----:B------:R-:W-:Y:S02]  /*06c0*/  IADD3.X R7, PT, PT, RZ, UR9, RZ, P1, !PT ;  /* 0x00000009ff077c10 */ /* 0x000fe40008ffe4ff */
[----:B------:R-:W-:-:S03]  /*06d0*/  @!P3 LOP3.LUT R8, RZ, R13, RZ, 0x33, !PT ;  /* 0x0000000dff08b212 */ /* 0x000fc600078e33ff */
[----:B------:R-:W2:Y:S02]  /*06e0*/  LDG.E.U8.CONSTANT R6, desc[UR6][R6.64] ;  /* 0x0000000606067981 */ /* 0x000ea4000c1e9100 */
[----:B------:R-:W-:-:S04]  /*06f0*/  IMAD R13, R2, UR5, R8 ;  /* 0x00000005020d7c24 */ /* 0x000fc8000f8e0208 */
[----:B0-----:R-:W-:-:S06]  /*0700*/  IMAD.WIDE R4, R13, 0x4, R4 ;  /* 0x000000040d047825 */ /* 0x001fcc00078e0204 */
[----:B------:R2:W3:Y:S02]  /*0710*/  LDG.E.CONSTANT R4, desc[UR6][R4.64] ;  /* 0x0000000604047981 */ /* 0x0004e4000c1e9900 */
[----:B--2---:R-:W-:-:S05]  /*0720*/  F2FP.F16.E4M3.UNPACK_B R5, R6 ;  /* 0x00000006ff05723e */ /* 0x004fca00020006ff */
[----:B------:R-:W-:-:S05]  /*0730*/  HADD2.F32 R13, -RZ, R5.H0_H0 ;  /* 0x20000005ff0d7230 */ /* 0x000fca0000004100 */
[----:B---3--:R-:W-:-:S07]  /*0740*/  FMUL R8, R4, R13 ;  /* 0x0000000d04087220 */ /* 0x008fce0000400000 */
.L_x_48:
[----:B------:R-:W-:Y:S05]  /*0750*/  BSYNC.RECONVERGENT B1 ;  /* 0x0000000000017941 */ /* 0x000fea0003800200 */
.L_x_47:
[----:B------:R0:W-:Y:S04]  /*0760*/  STS [R24], R9 ;  /* 0x0000000918007388 */ /* 0x0001e80000000800 */
[----:B------:R0:W-:Y:S02]  /*0770*/  STS [R23], R8 ;  /* 0x0000000817007388 */ /* 0x0001e40000000800 */
.L_x_46:
[----:B------:R-:W-:Y:S05]  /*0780*/  BSYNC.RECONVERGENT B0 ;  /* 0x0000000000007941 */ /* 0x000fea0003800200 */
.L_x_45:
[----:B------:R-:W-:Y:S06]  /*0790*/  BAR.SYNC.DEFER_BLOCKING 0x0 ;  /* 0x0000000000007b1d */ /* 0x000fec0000010000 */
[----:B------:R-:W-:Y:S04]  /*07a0*/  BSSY.RECONVERGENT B0, `(.L_x_49) ;  /* 0x0000032000007945 */ /* 0x000fe80003800200 */
[----:B------:R-:W-:Y:S05]  /*07b0*/  @!P0 BRA `(.L_x_50) ;  /* 0x0000000000c08947 */ /* 0x000fea0003800000 */
[----:B------:R-:W-:Y:S04]  /*07c0*/  LDS.128 R12, [R22] ;  /* 0x00000000160c7984 */ /* 0x000fe80000000c00 */
[----:B------:R-:W1:Y:S04]  /*07d0*/  LDS.128 R16, [R21] ;  /* 0x0000000015107984 */ /* 0x000e680000000c00 */
[----:B------:R-:W-:Y:S01]  /*07e0*/  LDS.128 R4, [R21+0x10] ;  /* 0x0000100015047984 */ /* 0x000fe20000000c00 */
[----:B-1----:R-:W-:-:S03]  /*07f0*/  FFMA R12, R12, R16, R11 ;  /* 0x000000100c0c7223 */ /* 0x002fc6000000000b */
[----:B0-----:R-:W0:Y:S01]  /*0800*/  LDS.128 R8, [R22+0x10] ;  /* 0x0000100016087984 */ /* 0x001e220000000c00 */
[----:B------:R-:W-:-:S04]  /*0810*/  FFMA R13, R13, R17, R12 ;  /* 0x000000110d0d7223 */ /* 0x000fc8000000000c */
[----:B------:R-:W-:-:S04]  /*0820*/  FFMA R14, R14, R18, R13 ;  /* 0x000000120e0e7223 */ /* 0x000fc8000000000d */
[----:B------:R-:W-:Y:S02]  /*0830*/  FFMA R15, R15, R19, R14 ;  /* 0x000000130f0f7223 */ /* 0x000fe4000000000e */
[----:B------:R-:W-:Y:S02]  /*0840*/  LDS.128 R16, [R22+0x20] ;  /* 0x0000200016107984 */ /* 0x000fe40000000c00 */
[----:B0-----:R-:W-:Y:S02]  /*0850*/  FFMA R4, R8, R4, R15 ;  /* 0x0000000408047223 */ /* 0x001fe4000000000f */
[----:B------:R-:W0:Y:S02]  /*0860*/  LDS.128 R12, [R21+0x20] ;  /* 0x00002000150c7984 */ /* 0x000e240000000c00 */
        /* <DEDUP_REMOVED lines=32> */
[----:B------:R-:W-:-:S04]  /*0a70*/  FFMA R15, R15, R19, R14 ;  /* 0x000000130f0f7223 */ /* 0x000fc8000000000e */
[----:B0-----:R-:W-:-:S04]  /*0a80*/  FFMA R4, R4, R8, R15 ;  /* 0x0000000804047223 */ /* 0x001fc8000000000f */
[----:B------:R-:W-:-:S04]  /*0a90*/  FFMA R5, R5, R9, R4 ;  /* 0x0000000905057223 */ /* 0x000fc80000000004 */
[----:B------:R-:W-:-:S04]  /*0aa0*/  FFMA R6, R6, R10, R5 ;  /* 0x0000000a06067223 */ /* 0x000fc80000000005 */
[----:B------:R-:W-:-:S07]  /*0ab0*/  FFMA R11, R7, R11, R6 ;  /* 0x0000000b070b7223 */ /* 0x000fce0000000006 */
.L_x_50:
[----:B------:R-:W-:Y:S05]  /*0ac0*/  BSYNC.RECONVERGENT B0 ;  /* 0x0000000000007941 */ /* 0x000fea0003800200 */
.L_x_49:
[----:B------:R-:W-:Y:S01]  /*0ad0*/  BAR.SYNC.DEFER_BLOCKING 0x0 ;  /* 0x0000000000007b1d */ /* 0x000fe20000010000 */
[----:B------:R-:W-:Y:S02]  /*0ae0*/  IADD3 R20, PT, PT, R20, 0x20, RZ ;  /* 0x0000002014147810 */ /* 0x000fe40007ffe0ff */
[----:B------:R-:W-:Y:S02]  /*0af0*/  IADD3 R3, PT, PT, R3, 0x20, RZ ;  /* 0x0000002003037810 */ /* 0x000fe40007ffe0ff */
[----:B------:R-:W-:Y:S01]  /*0b00*/  IADD3 R0, PT, PT, R0, 0x20, RZ ;  /* 0x0000002000007810 */ /* 0x000fe20007ffe0ff */
[----:B------:R-:W-:Y:S06]  /*0b10*/  BRA.U !UP0, `(.L_x_51) ;  /* 0xfffffff908487547 */ /* 0x000fec000b83ffff */
.L_x_44:
[----:B------:R-:W1:Y:S02]  /*0b20*/  LDCU.64 UR14, c[0x0][0x3a0] ;  /* 0x00007400ff0e77ac */ /* 0x000e640008000a00 */
[----:B-1----:R-:W-:-:S04]  /*0b30*/  ISETP.GE.AND P0, PT, R28, UR15, PT ;  /* 0x0000000f1c007c0c */ /* 0x002fc8000bf06270 */
[----:B------:R-:W-:-:S13]  /*0b40*/  ISETP.GE.OR P0, PT, R29, UR14, P0 ;  /* 0x0000000e1d007c0c */ /* 0x000fda0008706670 */
[----:B------:R-:W-:Y:S05]  /*0b50*/  @P0 EXIT ;  /* 0x000000000000094d */ /* 0x000fea0003800000 */
[----:B------:R-:W1:Y:S01]  /*0b60*/  LDC.64 R2, c[0x0][0x398] ;  /* 0x0000e600ff027b82 */ /* 0x000e620000000a00 */
[----:B------:R-:W-:Y:S01]  /*0b70*/  IMAD R29, R29, UR15, R28 ;  /* 0x0000000f1d1d7c24 */ /* 0x000fe2000f8e021c */
[----:B------:R-:W-:-:S03]  /*0b80*/  F2FP.BF16.F32.PACK_AB R11, RZ, R11 ;  /* 0x0000000bff0b723e */ /* 0x000fc600000010ff */
[----:B-1----:R-:W-:-:S05]  /*0b90*/  IMAD.WIDE.U32 R2, R29, 0x2, R2 ;  /* 0x000000021d027825 */ /* 0x002fca00078e0002 */
[----:B------:R-:W-:Y:S01]  /*0ba0*/  STG.E.U16 desc[UR6][R2.64], R11 ;  /* 0x0000000b02007986 */ /* 0x000fe2000c101506 */
[----:B------:R-:W-:Y:S05]  /*0bb0*/  EXIT ;  /* 0x000000000000794d */ /* 0x000fea0003800000 */
.L_x_52:
        /* <DEDUP_REMOVED lines=12> */
.L_x_64:


//--------------------- .text._ZN8fp8_gemm19fp8_matmul_tiled_v2I6__halfLi32ELi32ELi32EEEvPKT_PK13__nv_fp8_e4m3PKfPS2_iiiiii --------------------------
	.section	.text._ZN8fp8_gemm19fp8_matmul_tiled_v2I6__halfLi32ELi32ELi32EEEvPKT_PK13__nv_fp8_e4m3PKfPS2_iiiiii,"ax",@progbits
	.align	128
        .global         _ZN8fp8_gemm19fp8_matmul_tiled_v2I6__halfLi32ELi32ELi32EEEvPKT_PK13__nv_fp8_e4m3PKfPS2_iiiiii
        .type           _ZN8fp8_gemm19fp8_matmul_tiled_v2I6__halfLi32ELi32ELi32EEEvPKT_PK13__nv_fp8_e4m3PKfPS2_iiiiii,@function
        .size           _ZN8fp8_gemm19fp8_matmul_tiled_v2I6__halfLi32ELi32ELi32EEEvPKT_PK13__nv_fp8_e4m3PKfPS2_iiiiii,(.L_x_65 - _ZN8fp8_gemm19fp8_matmul_tiled_v2I6__halfLi32ELi32ELi32EEEvPKT_PK13__nv_fp8_e4m3PKfPS2_iiiiii)
        .other          _ZN8fp8_gemm19fp8_matmul_tiled_v2I6__halfLi32ELi32ELi32EEEvPKT_PK13__nv_fp8_e4m3PKfPS2_iiiiii,@"STO_CUDA_ENTRY STV_DEFAULT"
_ZN8fp8_gemm19fp8_matmul_tiled_v2I6__halfLi32ELi32ELi32EEEvPKT_PK13__nv_fp8_e4m3PKfPS2_iiiiii:
.text._ZN8fp8_gemm19fp8_matmul_tiled_v2I6__halfLi32ELi32ELi32EEEvPKT_PK13__nv_fp8_e4m3PKfPS2_iiiiii:
        /* <DEDUP_REMOVED lines=13> */
[----:B------:R-:W-:Y:S01]  /*00d0*/  IMAD R26, R3, 0x20, R20 ;  /* 0x00000020031a7824 */ /* 0x000fe200078e0214 */
[----:B------:R-:W1:Y:S01]  /*00e0*/  S2R R21, SR_CgaCtaId ;  /* 0x0000000000157919 */ /* 0x000e620000008800 */
[----:B------:R-:W2:Y:S01]  /*00f0*/  LDCU.64 UR8, c[0x0][0x3a0] ;  /* 0x00007400ff0877ac */ /* 0x000ea20008000a00 */
[----:B------:R-:W-:Y:S02]  /*0100*/  MOV R11, RZ ;  /* 0x000000ff000b7202 */ /* 0x000fe40000000f00 */
[----:B------:R-:W-:Y:S01]  /*0110*/  SHF.R.U32.HI R4, RZ, 0x5, R26 ;  /* 0x00000005ff047819 */ /* 0x000fe2000001161a */
[----:B------:R-:W3:Y:S03]  /*0120*/  LDCU UR10, c[0x0][0x3a8] ;  /* 0x00007500ff0a77ac */ /* 0x000ee60008000800 */
[-C--:B------:R-:W-:Y:S01]  /*0130*/  LEA R25, R25, R4.reuse, 0x5 ;  /* 0x0000000419197211 */ /* 0x080fe200078e28ff */
[----:B------:R-:W4:Y:S01]  /*0140*/  LDCU UR11, c[0x0][0x3a0] ;  /* 0x00007400ff0b77ac */ /* 0x000f220008000800 */
[----:B------:R-:W-:-:S02]  /*0150*/  LEA R27, R27, R4, 0x5 ;  /* 0x000000041b1b7211 */ /* 0x000fc400078e28ff */
[----:B------:R-:W-:Y:S01]  /*0160*/  IABS R9, R25 ;  /* 0x0000001900097213 */ /* 0x000fe20000000000 */
[----:B------:R-:W0:Y:S01]  /*0170*/  LDCU UR12, c[0x0][0x3a4] ;  /* 0x00007480ff0c77ac */ /* 0x000e220008000800 */
[----:B------:R-:W0:Y:S01]  /*0180*/  LDCU UR5, c[0x0][0x3ac] ;  /* 0x00007580ff0577ac */ /* 0x000e220008000800 */
[----:B--2---:R-:W-:Y:S02]  /*0190*/  ISETP.GE.AND P0, PT, R28, UR9, PT ;  /* 0x000000091c007c0c */ /* 0x004fe4000bf06270 */
[----:B0-----:R-:W-:Y:S02]  /*01a0*/  IABS R8, R0 ;  /* 0x0000000000087213 */ /* 0x001fe40000000000 */
[----:B------:R-:W-:Y:S01]  /*01b0*/  ISETP.LT.AND P0, PT, R29, UR8, !P0 ;  /* 0x000000081d007c0c */ /* 0x000fe2000c701270 */
[----:B------:R-:W0:Y:S01]  /*01c0*/  LDCU.64 UR8, c[0x0][0x388] ;  /* 0x00007100ff0877ac */ /* 0x000e220008000a00 */
[----:B------:R-:W2:Y:S08]  /*01d0*/  I2F.RP R2, R8 ;  /* 0x0000000800027306 */ /* 0x000eb00000209400 */
[----:B--2---:R-:W2:Y:S02]  /*01e0*/  MUFU.RCP R2, R2 ;  /* 0x0000000200027308 */ /* 0x004ea40000001000 */
[----:B--2---:R-:W-:-:S06]  /*01f0*/  IADD3 R6, PT, PT, R2, 0xffffffe, RZ ;  /* 0x0ffffffe02067810 */ /* 0x004fcc0007ffe0ff */
[----:B------:R2:W5:Y:S02]  /*0200*/  F2I.FTZ.U32.TRUNC.NTZ R7, R6 ;  /* 0x0000000600077305 */ /* 0x000564000021f000 */
[----:B--2---:R-:W-:Y:S02]  /*0210*/  MOV R6, RZ ;  /* 0x000000ff00067202 */ /* 0x004fe40000000f00 */
[----:B-----5:R-:W-:-:S05]  /*0220*/  IADD3 R5, PT, PT, RZ, -R7, RZ ;  /* 0x80000007ff057210 */ /* 0x020fca0007ffe0ff */
[----:B------:R-:W-:-:S04]  /*0230*/  IMAD R5, R5, R8, RZ ;  /* 0x0000000805057224 */ /* 0x000fc800078e02ff */
[----:B------:R-:W-:-:S04]  /*0240*/  IMAD.HI.U32 R7, R7, R5, R6 ;  /* 0x0000000507077227 */ /* 0x000fc800078e0006 */
[----:B------:R-:W-:-:S04]  /*0250*/  IMAD.MOV.U32 R5, RZ, RZ, R9 ;  /* 0x000000ffff057224 */ /* 0x000fc800078e0009 */
[----:B------:R-:W-:-:S05]  /*0260*/  IMAD.HI.U32 R7, R7, R5, RZ ;  /* 0x0000000507077227 */ /* 0x000fca00078e00ff */
[----:B------:R-:W-:-:S05]  /*0270*/  IADD3 R2, PT, PT, -R7, RZ, RZ ;  /* 0x000000ff07027210 */ /* 0x000fca0007ffe1ff */
[----:B------:R-:W-:Y:S01]  /*0280*/  IMAD R5, R8, R2, R5 ;  /* 0x0000000208057224 */ /* 0x000fe200078e0205 */
[----:B------:R-:W-:-:S04]  /*0290*/  MOV R2, 0x400 ;  /* 0x0000040000027802 */ /* 0x000fc80000000f00 */
[----:B------:R-:W-:Y:S02]  /*02a0*/  ISETP.GT.U32.AND P1, PT, R8, R5, PT ;  /* 0x000000050800720c */ /* 0x000fe40003f24070 */
[----:B------:R-:W-:-:S11]  /*02b0*/  IADD3 R6, PT, PT, R2, 0x1200, RZ ;  /* 0x0000120002067810 */ /* 0x000fd60007ffe0ff */
[-C--:B------:R-:W-:Y:S02]  /*02c0*/  @!P1 IADD3 R5, PT, PT, R5, -R8.reuse, RZ ;  /* 0x8000000805059210 */ /* 0x080fe40007ffe0ff */
[----:B------:R-:W-:Y:S02]  /*02d0*/  @!P1 IADD3 R7, PT, PT, R7, 0x1, RZ ;  /* 0x0000000107079810 */ /* 0x000fe40007ffe0ff */
[----:B------:R-:W-:Y:S02]  /*02e0*/  ISETP.GE.U32.AND P2, PT, R5, R8, PT ;  /* 0x000000080500720c */ /* 0x000fe40003f46070 */
[----:B------:R-:W-:Y:S02]  /*02f0*/  LOP3.LUT R8, R25, R0, RZ, 0x3c, !PT ;  /* 0x0000000019087212 */ /* 0x000fe400078e3cff */
[----:B-1----:R-:W-:Y:S01]  /*0300*/  LEA R5, R21, R2, 0x18 ;  /* 0x0000000215057211 */ /* 0x002fe200078ec0ff */
[----:B------:R-:W-:Y:S01]  /*0310*/  IMAD.SHL.U32 R2, R20, 0x4, RZ ;  /* 0x0000000414027824 */ /* 0x000fe200078e00ff */
[----:B------:R-:W-:-:S02]  /*0320*/  ISETP.GE.AND P3, PT, R8, RZ, PT ;  /* 0x000000ff0800720c */ /* 0x000fc40003f66270 */
[----:B------:R-:W-:Y:S01]  /*0330*/  ISETP.NE.AND P1, PT, R0, RZ, PT ;  /* 0x000000ff0000720c */ /* 0x000fe20003f25270 */
[--C-:B------:R-:W-:Y:S01]  /*0340*/  IMAD R24, R4, 0x90, R5.reuse ;  /* 0x0000009004187824 */ /* 0x100fe200078e0205 */
[----:B------:R-:W-:Y:S01]  /*0350*/  LEA R21, R21, R6, 0x18 ;  /* 0x0000000615157211 */ /* 0x000fe200078ec0ff */
[----:B------:R-:W-:Y:S01]  /*0360*/  IMAD R22, R3, 0x90, R5 ;  /* 0x0000009003167824 */ /* 0x000fe200078e0205 */
[----:B------:R-:W-:Y:S02]  /*0370*/  LOP3.LUT R23, R2, 0x7c, RZ, 0xc0, !PT ;  /* 0x0000007c02177812 */ /* 0x000fe400078ec0ff */
[----:B------:R-:W-:Y:S01]  /*0380*/  @P2 IADD3 R7, PT, PT, R7, 0x1, RZ ;  /* 0x0000000107072810 */ /* 0x000fe20007ffe0ff */
[--C-:B------:R-:W-:Y:S02]  /*0390*/  IMAD R4, R4, 0x90, R21.reuse ;  /* 0x0000009004047824 */ /* 0x100fe400078e0215 */
[----:B------:R-:W-:Y:S01]  /*03a0*/  IMAD R21, R20, 0x90, R21 ;  /* 0x0000009014157824 */ /* 0x000fe200078e0215 */
[----:B------:R-:W-:Y:S01]  /*03b0*/  MOV R2, R7 ;  /* 0x0000000700027202 */ /* 0x000fe20000000f00 */
[----:B------:R-:W-:Y:S01]  /*03c0*/  IMAD.IADD R24, R24, 0x1, R23 ;  /* 0x0000000118187824 */ /* 0x000fe200078e0217 */
[----:B------:R-:W-:-:S02]  /*03d0*/  LOP3.LUT R20, R20, 0x1f, RZ, 0xc0, !PT ;  /* 0x0000001f14147812 */ /* 0x000fc400078ec0ff */
[----:B------:R-:W-:Y:S02]  /*03e0*/  @!P3 IADD3 R2, PT, PT, -R2, RZ, RZ ;  /* 0x000000ff0202b210 */ /* 0x000fe40007ffe1ff */
[----:B------:R-:W-:Y:S01]  /*03f0*/  IADD3 R23, PT, PT, R23, R4, RZ ;  /* 0x0000000417177210 */ /* 0x000fe20007ffe0ff */
[--C-:B------:R-:W-:Y:S01]  /*0400*/  IMAD R3, R25, UR4, R20.reuse ;  /* 0x0000000419037c24 */ /* 0x100fe2000f8e0214 */
[----:B------:R-:W-:Y:S01]  /*0410*/  @!P1 LOP3.LUT R2, RZ, R0, RZ, 0x33, !PT ;  /* 0x00000000ff029212 */ /* 0x000fe200078e33ff */
[----:B------:R-:W-:Y:S01]  /*0420*/  IMAD R0, R27, UR4, R20 ;  /* 0x000000041b007c24 */ /* 0x000fe2000f8e0214 */
[----:B0--34-:R-:W-:-:S06]  /*0430*/  UMOV UR4, URZ ;  /* 0x000000ff00047c82 */ /* 0x019fcc0008000000 */
.L_x_60:
        /* <DEDUP_REMOVED lines=12> */
[----:B------:R-:W-:Y:S01]  /*0500*/  CS2R R8, SRZ ;  /* 0x0000000000087805 */ /* 0x000fe2000001ff00 */
[----:B--2---:R-:W-:-:S10]  /*0510*/  @!P2 HADD2.F32 R9, -RZ, R4.H0_H0 ;  /* 0x20000004ff09a230 */ /* 0x004fd40000004100 */
        /* <DEDUP_REMOVED lines=35> */
.L_x_57:
[----:B------:R-:W-:Y:S05]  /*0750*/  BSYNC.RECONVERGENT B1 ;  /* 0x0000000000017941 */ /* 0x000fea0003800200 */
.L_x_56:
[----:B------:R0:W-:Y:S04]  /*0760*/  STS [R24], R9 ;  /* 0x0000000918007388 */ /* 0x0001e80000000800 */
[----:B------:R0:W-:Y:S02]  /*0770*/  STS [R23], R8 ;  /* 0x0000000817007388 */ /* 0x0001e40000000800 */
.L_x_55:
[----:B------:R-:W-:Y:S05]  /*0780*/  BSYNC.RECONVERGENT B0 ;  /* 0x0000000000007941 */ /* 0x000fea0003800200 */
.L_x_54:
        /* <DEDUP_REMOVED lines=51> */
.L_x_59:
[----:B------:R-:W-:Y:S05]  /*0ac0*/  BSYNC.RECONVERGENT B0 ;  /* 0x0000000000007941 */ /* 0x000fea0003800200 */
.L_x_58:
[----:B------:R-:W-:Y:S01]  /*0ad0*/  BAR.SYNC.DEFER_BLOCKING 0x0 ;  /* 0x0000000000007b1d */ /* 0x000fe20000010000 */
[----:B------:R-:W-:Y:S02]  /*0ae0*/  IADD3 R20, PT, PT, R20, 0x20, RZ ;  /* 0x0000002014147810 */ /* 0x000fe40007ffe0ff */
[----:B------:R-:W-:Y:S02]  /*0af0*/  IADD3 R3, PT, PT, R3, 0x20, RZ ;  /* 0x0000002003037810 */ /* 0x000fe40007ffe0ff */
[----:B------:R-:W-:Y:S01]  /*0b00*/  IADD3 R0, PT, PT, R0, 0x20, RZ ;  /* 0x0000002000007810 */ /* 0x000fe20007ffe0ff */
[----:B------:R-:W-:Y:S06]  /*0b10*/  BRA.U !UP0, `(.L_x_60) ;  /* 0xfffffff908487547 */ /* 0x000fec000b83ffff */
.L_x_53:
[----:B------:R-:W1:Y:S02]  /*0b20*/  LDCU.64 UR14, c[0x0][0x3a0] ;  /* 0x00007400ff0e77ac */ /* 0x000e640008000a00 */
[----:B-1----:R-:W-:-:S04]  /*0b30*/  ISETP.GE.AND P0, PT, R28, UR15, PT ;  /* 0x0000000f1c007c0c */ /* 0x002fc8000bf06270 */
[----:B------:R-:W-:-:S13]  /*0b40*/  ISETP.GE.OR P0, PT, R29, UR14, P0 ;  /* 0x0000000e1d007c0c */ /* 0x000fda0008706670 */
[----:B------:R-:W-:Y:S05]  /*0b50*/  @P0 EXIT ;  /* 0x000000000000094d */ /* 0x000fea0003800000 */
[----:B------:R-:W1:Y:S01]  /*0b60*/  LDC.64 R2, c[0x0][0x398] ;  /* 0x0000e600ff027b82 */ /* 0x000e620000000a00 */
[----:B------:R-:W-:Y:S01]  /*0b70*/  IMAD R29, R29, UR15, R28 ;  /* 0x0000000f1d1d7c24 */ /* 0x000fe2000f8e021c */
[----:B------:R-:W-:-:S03]  /*0b80*/  F2FP.F16.F32.PACK_AB R11, RZ, R11 ;  /* 0x0000000bff0b723e */ /* 0x000fc600000000ff */
[----:B-1----:R-:W-:-:S05]  /*0b90*/  IMAD.WIDE.U32 R2, R29, 0x2, R2 ;  /* 0x000000021d027825 */ /* 0x002fca00078e0002 */
[----:B------:R-:W-:Y:S01]  /*0ba0*/  STG.E.U16 desc[UR6][R2.64], R11 ;  /* 0x0000000b02007986 */ /* 0x000fe2000c101506 */
[----:B------:R-:W-:Y:S05]  /*0bb0*/  EXIT ;  /* 0x000000000000794d */ /* 0x000fea0003800000 */
.L_x_61:
        /* <DEDUP_REMOVED lines=12> */
.L_x_65:


//--------------------- .nv.shared.reserved.0     --------------------------
	.section	.nv.shared.reserved.0,"aw",@nobits
	.weak		__nv_reservedSMEM_offset_0_alias
	.size		__nv_reservedSMEM_offset_0_alias, 0, 64
	.other		__nv_reservedSMEM_offset_0_alias,@"STO_CUDA_RESERVED_SHARED STV_DEFAULT"
__nv_reservedSMEM_offset_0_alias:
	.zero		0
	.zero		64


//--------------------- .nv.shared._ZN8fp8_gemm19fp8_matmul_tiled_v2I13__nv_bfloat16Li32ELi32ELi32EEEvPKT_PK13__nv_fp8_e4m3PKfPS2_iiiiii --------------------------
	.section	.nv.shared._ZN8fp8_gemm19fp8_matmul_tiled_v2I13__nv_bfloat16Li32ELi32ELi32EEEvPKT_PK13__nv_fp8_e4m3PKfPS2_iiiiii,"aw",@nobits
	.sectionflags	@""
	.align	4
.nv.shared._ZN8fp8_gemm19fp8_matmul_tiled_v2I13__nv_bfloat16Li32ELi32ELi32EEEvPKT_PK13__nv_fp8_e4m3PKfPS2_iiiiii:
	.zero		10240


//--------------------- .nv.shared._ZN8fp8_gemm19fp8_matmul_tiled_v2I6__halfLi32ELi32ELi32EEEvPKT_PK13__nv_fp8_e4m3PKfPS2_iiiiii --------------------------
	.section	.nv.shared._ZN8fp8_gemm19fp8_matmul_tiled_v2I6__halfLi32ELi32ELi32EEEvPKT_PK13__nv_fp8_e4m3PKfPS2_iiiiii,"aw",@nobits
	.sectionflags	@""
	.align	4
.nv.shared._ZN8fp8_gemm19fp8_matmul_tiled_v2I6__halfLi32ELi32ELi32EEEvPKT_PK13__nv_fp8_e4m3PKfPS2_iiiiii:
	.zero		10240


//--------------------- .nv.constant0._ZN8fp8_gemm27fp8_indexed_moe_gemm_simpleI13__nv_bfloat16EEvPKT_PK13__nv_fp8_e4m3PKfPKjPS2_iiiiiiiib --------------------------
	.section	.nv.constant0._ZN8fp8_gemm27fp8_indexed_moe_gemm_simpleI13__nv_bfloat16EEvPKT_PK13__nv_fp8_e4m3PKfPKjPS2_iiiiiiiib,"a",@progbits
	.sectionflags	@""
	.align	4
.nv.constant0._ZN8fp8_gemm27fp8_indexed_moe_gemm_simpleI13__nv_bfloat16EEvPKT_PK13__nv_fp8_e4m3PKfPKjPS2_iiiiiiiib:
	.zero		969


//--------------------- .nv.constant0._ZN8fp8_gemm27fp8_indexed_moe_gemm_simpleI6__halfEEvPKT_PK13__nv_fp8_e4m3PKfPKjPS2_iiiiiiiib --------------------------
	.section	.nv.constant0._ZN8fp8_gemm27fp8_indexed_moe_gemm_simpleI6__halfEEvPKT_PK13__nv_fp8_e4m3PKfPKjPS2_iiiiiiiib,"a",@progbits
	.sectionflags	@""
	.align	4
.nv.constant0._ZN8fp8_gemm27fp8_indexed_moe_gemm_simpleI6__halfEEvPKT_PK13__nv_fp8_e4m3PKfPKjPS2_iiiiiiiib:
	.zero		969


//--------------------- .nv.constant0._ZN8fp8_gemm19fp8_matmul_tiled_v2I13__nv_bfloat16Li32ELi32ELi32EEEvPKT_PK13__nv_fp8_e4m3PKfPS2_iiiiii --------------------------
	.section	.nv.constant0._ZN8fp8_gemm19fp8_matmul_tiled_v2I13__nv_bfloat16Li32ELi32ELi32EEEvPKT_PK13__nv_fp8_e4m3PKfPS2_iiiiii,"a",@progbits
	.sectionflags	@""
	.align	4
.nv.constant0._ZN8fp8_gemm19fp8_matmul_tiled_v2I13__nv_bfloat16Li32ELi32ELi32EEEvPKT_PK13__nv_fp8_e4m3PKfPS2_iiiiii:
	.zero		952


//--------------------- .nv.constant0._ZN8fp8_gemm19fp8_matmul_tiled_v2I6__halfLi32ELi32ELi32EEEvPKT_PK13__nv_fp8_e4m3PKfPS2_iiiiii --------------------------
	.section	.nv.constant0._ZN8fp8_gemm19fp8_matmul_tiled_v2I6__halfLi32ELi32ELi32EEEvPKT_PK13__nv_fp8_e4m3PKfPS2_iiiiii,"a",@progbits
	.sectionflags	@""
	.align	4
.nv.constant0._ZN8fp8_gemm19fp8_matmul_tiled_v2I6__halfLi32ELi32ELi32EEEvPKT_PK13__nv_fp8_e4m3PKfPS2_iiiiii:
	.zero		952


//--------------------- SYMBOLS --------------------------

	.type		.nv.reservedSmem.offset0,@object
	.size		.nv.reservedSmem.offset0,0x4
	.type		.nv.reservedSmem.cap,@object
	.size		.nv.reservedSmem.cap,0x4
